	.target	sm_100a

	.elftype	@"ET_EXEC"


//--------------------- .note.nv.tkinfo           --------------------------
	.section	.note.nv.tkinfo,"",@"SHT_NOTE"
	.sectionflags	@"SHF_NOTE_NV_TKINFO"
	.tkinfo
        /*0018*/ 	.word	0x00000002
        /*0030*/ 	.string	""
        /*0030*/ 	.string	"ptxas"
        /*0030*/ 	.string	"Cuda compilation tools, release 13.0, V13.0.88"
        /*0030*/ 	.string	"Build cuda_13.0.r13.0/compiler.36424714_0"
        /*0030*/ 	.string	"-arch sm_100a -m 64 "



//--------------------- .note.nv.cuinfo           --------------------------
	.section	.note.nv.cuinfo,"",@"SHT_NOTE"
	.sectionflags	@"SHF_NOTE_NV_CUINFO"
        /*0018*/ 	.short	0x0002
        /*001a*/ 	.short	0x0064
        /*001c*/ 	.short	0x0082
	.zero		2


//--------------------- .nv.info                  --------------------------
	.section	.nv.info,"",@"SHT_CUDA_INFO"
	.align	4


	//----- nvinfo : EIATTR_REGCOUNT
	.align		4
        /*0000*/ 	.byte	0x04, 0x2f
        /*0002*/ 	.short	(.L_19 - .L_18)
	.align		4
.L_18:
        /*0004*/ 	.word	index@(_ZN7cutlass13device_kernelINS_4gemm6kernel13GemmUniversalIN4cute5tupleIJiiiiEEENS1_10collective13CollectiveMmaINS1_35MainloopSm100TmaUmmaWarpSpecializedILi2ELi2ELi4ENS5_IJNS4_1CILi2EEENSA_ILi1EEESC_EEEEENS5_IJNSA_ILi64EEENSA_ILi256EEENSA_ILi128EEEEEENS_6half_tENS5_IJlSC_lEEESJ_SK_NS4_8TiledMMAINS4_8MMA_AtomIJNS4_20SM100_MMA_F16BF16_SSISJ_SJ_fLi64ELi256ELNS4_4UMMA5MajorE0ELSP_0ELNSO_7ScaleInE0ELSQ_0EEEEEENS4_6LayoutINS5_IJSC_SC_SC_EEENS5_IJNSA_ILi0EEESV_SV_EEEEENS5_IJNS4_10UnderscoreESY_SY_EEEEENS4_13SM90_TMA_LOADENS4_14ComposedLayoutINS4_7SwizzleILi3ELi4ELi3EEENS4_18smem_ptr_flag_bitsILi16EEENST_INS5_IJNSA_ILi8EEESF_EEENS5_IJSF_SC_EEEEEEEvNS4_8identityENS4_23SM90_TMA_LOAD_MULTICASTES1B_vS1C_EENS_8epilogue10collective18CollectiveEpilogueINS1F_23Sm100TmaWarpSpecializedILi4ELi2ELi32ELb1ELb0EEEJSI_NS5_IJNST_ISF_SC_EES1K_EEESJ_SK_SJ_SK_NS1F_6fusion15FusionCallbacksIS1J_NS1M_17LinearCombinationISJ_fSJ_fLNS_15FloatRoundStyleE2EEESI_S1L_JEEENS4_5SM1004TMEM4LOAD26SM100_TMEM_LOAD_16dp256b8xES11_S1B_NS4_17SM75_U32x4_LDSM_NENS4_14SM90_TMA_STOREES1B_NS4_17SM90_U32x4_STSM_NENS4_39AutoVectorizingCopyWithAssumedAlignmentILi128EEEEEEvvEEEEvNT_6ParamsE)
        /*0008*/ 	.word	0x0000007a


	//----- nvinfo : EIATTR_FRAME_SIZE
	.align		4
.L_19:
        /*000c*/ 	.byte	0x04, 0x11
        /*000e*/ 	.short	(.L_21 - .L_20)
	.align		4
.L_20:
        /*0010*/ 	.word	index@($__internal_2_$__cuda_sm10x_tcgen05_guardrail_trap_unallocated_columns_being_dealloced)
        /*0014*/ 	.word	0x00000000


	//----- nvinfo : EIATTR_FRAME_SIZE
	.align		4
.L_21:
        /*0018*/ 	.byte	0x04, 0x11
        /*001a*/ 	.short	(.L_23 - .L_22)
	.align		4
.L_22:
        /*001c*/ 	.word	index@($__internal_1_$__cuda_sm10x_tcgen05_guardrail_trap_phase_invalid_during_alloc)
        /*0020*/ 	.word	0x00000000


	//----- nvinfo : EIATTR_FRAME_SIZE
	.align		4
.L_23:
        /*0024*/ 	.byte	0x04, 0x11
        /*0026*/ 	.short	(.L_25 - .L_24)
	.align		4
.L_24:
        /*0028*/ 	.word	index@($__internal_0_$__cuda_sm10x_tcgen05_guardrail_trap_col_being_dealloced_not_returned_by_alloc)
        /*002c*/ 	.word	0x00000000


	//----- nvinfo : EIATTR_FRAME_SIZE
	.align		4
.L_25:
        /*0030*/ 	.byte	0x04, 0x11
        /*0032*/ 	.short	(.L_27 - .L_26)
	.align		4
.L_26:
        /*0034*/ 	.word	index@(_ZN7cutlass13device_kernelINS_4gemm6kernel13GemmUniversalIN4cute5tupleIJiiiiEEENS1_10collective13CollectiveMmaINS1_35MainloopSm100TmaUmmaWarpSpecializedILi2ELi2ELi4ENS5_IJNS4_1CILi2EEENSA_ILi1EEESC_EEEEENS5_IJNSA_ILi64EEENSA_ILi256EEENSA_ILi128EEEEEENS_6half_tENS5_IJlSC_lEEESJ_SK_NS4_8TiledMMAINS4_8MMA_AtomIJNS4_20SM100_MMA_F16BF16_SSISJ_SJ_fLi64ELi256ELNS4_4UMMA5MajorE0ELSP_0ELNSO_7ScaleInE0ELSQ_0EEEEEENS4_6LayoutINS5_IJSC_SC_SC_EEENS5_IJNSA_ILi0EEESV_SV_EEEEENS5_IJNS4_10UnderscoreESY_SY_EEEEENS4_13SM90_TMA_LOADENS4_14ComposedLayoutINS4_7SwizzleILi3ELi4ELi3EEENS4_18smem_ptr_flag_bitsILi16EEENST_INS5_IJNSA_ILi8EEESF_EEENS5_IJSF_SC_EEEEEEEvNS4_8identityENS4_23SM90_TMA_LOAD_MULTICASTES1B_vS1C_EENS_8epilogue10collective18CollectiveEpilogueINS1F_23Sm100TmaWarpSpecializedILi4ELi2ELi32ELb1ELb0EEEJSI_NS5_IJNST_ISF_SC_EES1K_EEESJ_SK_SJ_SK_NS1F_6fusion15FusionCallbacksIS1J_NS1M_17LinearCombinationISJ_fSJ_fLNS_15FloatRoundStyleE2EEESI_S1L_JEEENS4_5SM1004TMEM4LOAD26SM100_TMEM_LOAD_16dp256b8xES11_S1B_NS4_17SM75_U32x4_LDSM_NENS4_14SM90_TMA_STOREES1B_NS4_17SM90_U32x4_STSM_NENS4_39AutoVectorizingCopyWithAssumedAlignmentILi128EEEEEEvvEEEEvNT_6ParamsE)
        /*0038*/ 	.word	0x00000000


	//----- nvinfo : EIATTR_MIN_STACK_SIZE
	.align		4
.L_27:
        /*003c*/ 	.byte	0x04, 0x12
        /*003e*/ 	.short	(.L_29 - .L_28)
	.align		4
.L_28:
        /*0040*/ 	.word	index@(_ZN7cutlass13device_kernelINS_4gemm6kernel13GemmUniversalIN4cute5tupleIJiiiiEEENS1_10collective13CollectiveMmaINS1_35MainloopSm100TmaUmmaWarpSpecializedILi2ELi2ELi4ENS5_IJNS4_1CILi2EEENSA_ILi1EEESC_EEEEENS5_IJNSA_ILi64EEENSA_ILi256EEENSA_ILi128EEEEEENS_6half_tENS5_IJlSC_lEEESJ_SK_NS4_8TiledMMAINS4_8MMA_AtomIJNS4_20SM100_MMA_F16BF16_SSISJ_SJ_fLi64ELi256ELNS4_4UMMA5MajorE0ELSP_0ELNSO_7ScaleInE0ELSQ_0EEEEEENS4_6LayoutINS5_IJSC_SC_SC_EEENS5_IJNSA_ILi0EEESV_SV_EEEEENS5_IJNS4_10UnderscoreESY_SY_EEEEENS4_13SM90_TMA_LOADENS4_14ComposedLayoutINS4_7SwizzleILi3ELi4ELi3EEENS4_18smem_ptr_flag_bitsILi16EEENST_INS5_IJNSA_ILi8EEESF_EEENS5_IJSF_SC_EEEEEEEvNS4_8identityENS4_23SM90_TMA_LOAD_MULTICASTES1B_vS1C_EENS_8epilogue10collective18CollectiveEpilogueINS1F_23Sm100TmaWarpSpecializedILi4ELi2ELi32ELb1ELb0EEEJSI_NS5_IJNST_ISF_SC_EES1K_EEESJ_SK_SJ_SK_NS1F_6fusion15FusionCallbacksIS1J_NS1M_17LinearCombinationISJ_fSJ_fLNS_15FloatRoundStyleE2EEESI_S1L_JEEENS4_5SM1004TMEM4LOAD26SM100_TMEM_LOAD_16dp256b8xES11_S1B_NS4_17SM75_U32x4_LDSM_NENS4_14SM90_TMA_STOREES1B_NS4_17SM90_U32x4_STSM_NENS4_39AutoVectorizingCopyWithAssumedAlignmentILi128EEEEEEvvEEEEvNT_6ParamsE)
        /*0044*/ 	.word	0x00000000
.L_29:


//--------------------- .nv.compat                --------------------------
	.section	.nv.compat,"",@"SHT_CUDA_COMPAT_INFO"
	.align	4
        /*0000*/ 	.byte	0x02, 0x09, 0x01, 0x00, 0x02, 0x02, 0x02, 0x00, 0x02, 0x05, 0x05, 0x00, 0x03, 0x07, 0x01, 0x01
        /*0010*/ 	.byte	0x02, 0x03, 0x01, 0x00, 0x02, 0x06, 0x01, 0x00, 0x04, 0x0b, 0x08, 0x00, 0x09, 0x00, 0x00, 0x00
        /*0020*/ 	.byte	0x00, 0x00, 0x00, 0x00


//--------------------- .nv.info._ZN7cutlass13device_kernelINS_4gemm6kernel13GemmUniversalIN4cute5tupleIJiiiiEEENS1_10collective13CollectiveMmaINS1_35MainloopSm100TmaUmmaWarpSpecializedILi2ELi2ELi4ENS5_IJNS4_1CILi2EEENSA_ILi1EEESC_EEEEENS5_IJNSA_ILi64EEENSA_ILi256EEENSA_ILi128EEEEEENS_6half_tENS5_IJlSC_lEEESJ_SK_NS4_8TiledMMAINS4_8MMA_AtomIJNS4_20SM100_MMA_F16BF16_SSISJ_SJ_fLi64ELi256ELNS4_4UMMA5MajorE0ELSP_0ELNSO_7ScaleInE0ELSQ_0EEEEEENS4_6LayoutINS5_IJSC_SC_SC_EEENS5_IJNSA_ILi0EEESV_SV_EEEEENS5_IJNS4_10UnderscoreESY_SY_EEEEENS4_13SM90_TMA_LOADENS4_14ComposedLayoutINS4_7SwizzleILi3ELi4ELi3EEENS4_18smem_ptr_flag_bitsILi16EEENST_INS5_IJNSA_ILi8EEESF_EEENS5_IJSF_SC_EEEEEEEvNS4_8identityENS4_23SM90_TMA_LOAD_MULTICASTES1B_vS1C_EENS_8epilogue10collective18CollectiveEpilogueINS1F_23Sm100TmaWarpSpecializedILi4ELi2ELi32ELb1ELb0EEEJSI_NS5_IJNST_ISF_SC_EES1K_EEESJ_SK_SJ_SK_NS1F_6fusion15FusionCallbacksIS1J_NS1M_17LinearCombinationISJ_fSJ_fLNS_15FloatRoundStyleE2EEESI_S1L_JEEENS4_5SM1004TMEM4LOAD26SM100_TMEM_LOAD_16dp256b8xES11_S1B_NS4_17SM75_U32x4_LDSM_NENS4_14SM90_TMA_STOREES1B_NS4_17SM90_U32x4_STSM_NENS4_39AutoVectorizingCopyWithAssumedAlignmentILi128EEEEEEvvEEEEvNT_6ParamsE --------------------------
	.section	.nv.info._ZN7cutlass13device_kernelINS_4gemm6kernel13GemmUniversalIN4cute5tupleIJiiiiEEENS1_10collective13CollectiveMmaINS1_35MainloopSm100TmaUmmaWarpSpecializedILi2ELi2ELi4ENS5_IJNS4_1CILi2EEENSA_ILi1EEESC_EEEEENS5_IJNSA_ILi64EEENSA_ILi256EEENSA_ILi128EEEEEENS_6half_tENS5_IJlSC_lEEESJ_SK_NS4_8TiledMMAINS4_8MMA_AtomIJNS4_20SM100_MMA_F16BF16_SSISJ_SJ_fLi64ELi256ELNS4_4UMMA5MajorE0ELSP_0ELNSO_7ScaleInE0ELSQ_0EEEEEENS4_6LayoutINS5_IJSC_SC_SC_EEENS5_IJNSA_ILi0EEESV_SV_EEEEENS5_IJNS4_10UnderscoreESY_SY_EEEEENS4_13SM90_TMA_LOADENS4_14ComposedLayoutINS4_7SwizzleILi3ELi4ELi3EEENS4_18smem_ptr_flag_bitsILi16EEENST_INS5_IJNSA_ILi8EEESF_EEENS5_IJSF_SC_EEEEEEEvNS4_8identityENS4_23SM90_TMA_LOAD_MULTICASTES1B_vS1C_EENS_8epilogue10collective18CollectiveEpilogueINS1F_23Sm100TmaWarpSpecializedILi4ELi2ELi32ELb1ELb0EEEJSI_NS5_IJNST_ISF_SC_EES1K_EEESJ_SK_SJ_SK_NS1F_6fusion15FusionCallbacksIS1J_NS1M_17LinearCombinationISJ_fSJ_fLNS_15FloatRoundStyleE2EEESI_S1L_JEEENS4_5SM1004TMEM4LOAD26SM100_TMEM_LOAD_16dp256b8xES11_S1B_NS4_17SM75_U32x4_LDSM_NENS4_14SM90_TMA_STOREES1B_NS4_17SM90_U32x4_STSM_NENS4_39AutoVectorizingCopyWithAssumedAlignmentILi128EEEEEEvvEEEEvNT_6ParamsE,"",@"SHT_CUDA_INFO"
	.sectionflags	@""
	.align	4


	//----- nvinfo : EIATTR_CUDA_API_VERSION
	.align		4
        /*0000*/ 	.byte	0x04, 0x37
        /*0002*/ 	.short	(.L_31 - .L_30)
.L_30:
        /*0004*/ 	.word	0x00000082


	//----- nvinfo : EIATTR_KPARAM_INFO
	.align		4
.L_31:
        /*0008*/ 	.byte	0x04, 0x17
        /*000a*/ 	.short	(.L_33 - .L_32)
.L_32:
        /*000c*/ 	.word	0x00000000
        /*0010*/ 	.short	0x0000
        /*0012*/ 	.short	0x0000
        /*0014*/ 	.byte	0x00, 0xf0, 0x01, 0x20


	//----- nvinfo : EIATTR_AT_ENTRY_FRAGMENTS
	.align		4
.L_33:
        /*0018*/ 	.byte	0x04, 0x4f
        /*001a*/ 	.short	(.L_35 - .L_34)


	//   ....[0]....
.L_34:
        /*001c*/ 	.word	0x00000006


	//----- nvinfo : EIATTR_RESERVED_SMEM_USED
	.align		4
.L_35:
        /*0020*/ 	.byte	0x01, 0x41
	.zero		2


	//----- nvinfo : EIATTR_SPARSE_MMA_MASK
	.align		4
        /*0024*/ 	.byte	0x03, 0x50
        /*0026*/ 	.short	0x0000


	//----- nvinfo : EIATTR_TCGEN05_1CTA_USED
	.align		4
        /*0028*/ 	.byte	0x01, 0x51
	.zero		2


	//----- nvinfo : EIATTR_MAXREG_COUNT
	.align		4
        /*002c*/ 	.byte	0x03, 0x1b
        /*002e*/ 	.short	0x00ff


	//----- nvinfo : EIATTR_NUM_BARRIERS
	.align		4
        /*0030*/ 	.byte	0x02, 0x4c
        /*0032*/ 	.byte	0x07
	.zero		1


	//----- nvinfo : EIATTR_EXTERNS
	.align		4
        /*0034*/ 	.byte	0x04, 0x0f
        /*0036*/ 	.short	(.L_37 - .L_36)


	//   ....[0]....
	.align		4
.L_36:
        /*0038*/ 	.word	index@(__assertfail)


	//----- nvinfo : EIATTR_MERCURY_ISA_VERSION
	.align		4
.L_37:
        /*003c*/ 	.byte	0x03, 0x5f
        /*003e*/ 	.short	0x0101


	//----- nvinfo : EIATTR_INT_WARP_WIDE_INSTR_OFFSETS
	.align		4
        /*0040*/ 	.byte	0x04, 0x31
        /*0042*/ 	.short	(.L_39 - .L_38)


	//   ....[0]....
.L_38:
        /*0044*/ 	.word	0x00003e70


	//   ....[1]....
        /*0048*/ 	.word	0x00003e90


	//   ....[2]....
        /*004c*/ 	.word	0x00003ec0


	//   ....[3]....
        /*0050*/ 	.word	0x00004a90


	//   ....[4]....
        /*0054*/ 	.word	0x00004af0


	//   ....[5]....
        /*0058*/ 	.word	0x00004be0


	//   ....[6]....
        /*005c*/ 	.word	0x00004c60


	//   ....[7]....
        /*0060*/ 	.word	0x00004d60


	//   ....[8]....
        /*0064*/ 	.word	0x00004df0


	//   ....[9]....
        /*0068*/ 	.word	0x00004ef0


	//   ....[10]....
        /*006c*/ 	.word	0x00004fa0


	//----- nvinfo : EIATTR_COOP_GROUP_MASK_REGIDS
	.align		4
.L_39:
        /*0070*/ 	.byte	0x04, 0x29
        /*0072*/ 	.short	(.L_41 - .L_40)


	//   ....[0]....
.L_40:
        /*0074*/ 	.word	0xffffffff


	//   ....[1]....
        /*0078*/ 	.word	0xffffffff


	//   ....[2]....
        /*007c*/ 	.word	0xffffffff


	//   ....[3]....
        /*0080*/ 	.word	0xffffffff


	//   ....[4]....
        /*0084*/ 	.word	0xffffffff


	//   ....[5]....
        /*0088*/ 	.word	0xffffffff


	//   ....[6]....
        /*008c*/ 	.word	0xffffffff


	//   ....[7]....
        /*0090*/ 	.word	0xffffffff


	//   ....[8]....
        /*0094*/ 	.word	0xffffffff


	//   ....[9]....
        /*0098*/ 	.word	0xffffffff


	//   ....[10]....
        /*009c*/ 	.word	0xffffffff


	//   ....[11]....
        /*00a0*/ 	.word	0xffffffff


	//   ....[12]....
        /*00a4*/ 	.word	0xffffffff


	//   ....[13]....
        /*00a8*/ 	.word	0xffffffff


	//----- nvinfo : EIATTR_COOP_GROUP_INSTR_OFFSETS
	.align		4
.L_41:
        /*00ac*/ 	.byte	0x04, 0x28
        /*00ae*/ 	.short	(.L_43 - .L_42)


	//   ....[0]....
.L_42:
        /*00b0*/ 	.word	0x00000080


	//   ....[1]....
        /*00b4*/ 	.word	0x000004f0


	//   ....[2]....
        /*00b8*/ 	.word	0x00000650


	//   ....[3]....
        /*00bc*/ 	.word	0x000007f0


	//   ....[4]....
        /*00c0*/ 	.word	0x000008f0


	//   ....[5]....
        /*00c4*/ 	.word	0x00000a60


	//   ....[6]....
        /*00c8*/ 	.word	0x00000c00


	//   ....[7]....
        /*00cc*/ 	.word	0x00000db0


	//   ....[8]....
        /*00d0*/ 	.word	0x00002110


	//   ....[9]....
        /*00d4*/ 	.word	0x00002ea0


	//   ....[10]....
        /*00d8*/ 	.word	0x000030b0


	//   ....[11]....
        /*00dc*/ 	.word	0x000030e0


	//   ....[12]....
        /*00e0*/ 	.word	0x00003d50


	//   ....[13]....
        /*00e4*/ 	.word	0x00003f80


	//----- nvinfo : EIATTR_VRC_CTA_INIT_COUNT
	.align		4
.L_43:
        /*00e8*/ 	.byte	0x02, 0x4a
        /*00ea*/ 	.byte	0x80
	.zero		1


	//----- nvinfo : EIATTR_SYSCALL_OFFSETS
	.align		4
        /*00ec*/ 	.byte	0x04, 0x46
        /*00ee*/ 	.short	(.L_45 - .L_44)


	//   ....[0]....
.L_44:
        /*00f0*/ 	.word	0x00005c30


	//   ....[1]....
        /*00f4*/ 	.word	0x00005d20


	//   ....[2]....
        /*00f8*/ 	.word	0x000065c0


	//   ....[3]....
        /*00fc*/ 	.word	0x00007280


	//   ....[4]....
        /*0100*/ 	.word	0x00007ef0


	//   ....[5]....
        /*0104*/ 	.word	0x00008b60


	//----- nvinfo : EIATTR_MBARRIER_INSTR_OFFSETS
	.align		4
.L_45:
        /*0108*/ 	.byte	0x04, 0x39
        /*010a*/ 	.short	(.L_47 - .L_46)


	//   ....[0]....
.L_46:
        /*010c*/ 	.word	0x00000600
        /*0110*/ 	.word	0x000000ff
        /*0114*/ 	.word	0x00000000
        /*0118*/ 	.short	0x0100
        /*011a*/ 	.byte	0x04
	.zero		1


	//   ....[1]....
        /*011c*/ 	.word	0x00000610
        /*0120*/ 	.word	0x000000ff
        /*0124*/ 	.word	0x00000010
        /*0128*/ 	.short	0x0100
        /*012a*/ 	.byte	0x04
	.zero		1


	//   ....[2]....
        /*012c*/ 	.word	0x00000620
        /*0130*/ 	.word	0x000000ff
        /*0134*/ 	.word	0x00000008
        /*0138*/ 	.short	0x0100
        /*013a*/ 	.byte	0x04
	.zero		1


	//   ....[3]....
        /*013c*/ 	.word	0x00000630
        /*0140*/ 	.word	0x000000ff
        /*0144*/ 	.word	0x00000018
        /*0148*/ 	.short	0x0100
        /*014a*/ 	.byte	0x04
	.zero		1


	//   ....[4]....
        /*014c*/ 	.word	0x00000760
        /*0150*/ 	.word	0x000000ff
        /*0154*/ 	.word	0x00000020
        /*0158*/ 	.short	0x0100
        /*015a*/ 	.byte	0x04
	.zero		1


	//   ....[5]....
        /*015c*/ 	.word	0x00000770
        /*0160*/ 	.word	0x000000ff
        /*0164*/ 	.word	0x00000040
        /*0168*/ 	.short	0x0100
        /*016a*/ 	.byte	0x04
	.zero		1


	//   ....[6]....
        /*016c*/ 	.word	0x00000780
        /*0170*/ 	.word	0x000000ff
        /*0174*/ 	.word	0x00000028
        /*0178*/ 	.short	0x0100
        /*017a*/ 	.byte	0x04
	.zero		1


	//   ....[7]....
        /*017c*/ 	.word	0x00000790
        /*0180*/ 	.word	0x000000ff
        /*0184*/ 	.word	0x00000048
        /*0188*/ 	.short	0x0100
        /*018a*/ 	.byte	0x04
	.zero		1


	//   ....[8]....
        /*018c*/ 	.word	0x000007a0
        /*0190*/ 	.word	0x000000ff
        /*0194*/ 	.word	0x00000030
        /*0198*/ 	.short	0x0100
        /*019a*/ 	.byte	0x04
	.zero		1


	//   ....[9]....
        /*019c*/ 	.word	0x000007b0
        /*01a0*/ 	.word	0x000000ff
        /*01a4*/ 	.word	0x00000050
        /*01a8*/ 	.short	0x0100
        /*01aa*/ 	.byte	0x04
	.zero		1


	//   ....[10]....
        /*01ac*/ 	.word	0x000007c0
        /*01b0*/ 	.word	0x000000ff
        /*01b4*/ 	.word	0x00000038
        /*01b8*/ 	.short	0x0100
        /*01ba*/ 	.byte	0x04
	.zero		1


	//   ....[11]....
        /*01bc*/ 	.word	0x000007d0
        /*01c0*/ 	.word	0x000000ff
        /*01c4*/ 	.word	0x00000058
        /*01c8*/ 	.short	0x0100
        /*01ca*/ 	.byte	0x04
	.zero		1


	//   ....[12]....
        /*01cc*/ 	.word	0x000008c0
        /*01d0*/ 	.word	0x000000ff
        /*01d4*/ 	.word	0x00000060
        /*01d8*/ 	.short	0x0100
        /*01da*/ 	.byte	0x06
	.zero		1


	//   ....[13]....
        /*01dc*/ 	.word	0x000008d0
        /*01e0*/ 	.word	0x000000ff
        /*01e4*/ 	.word	0x00000068
        /*01e8*/ 	.short	0x0100
        /*01ea*/ 	.byte	0x06
	.zero		1


	//   ....[14]....
        /*01ec*/ 	.word	0x00000a10
        /*01f0*/ 	.word	0x000000ff
        /*01f4*/ 	.word	0x00000070
        /*01f8*/ 	.short	0x0100
        /*01fa*/ 	.byte	0x06
	.zero		1


	//   ....[15]....
        /*01fc*/ 	.word	0x00000a20
        /*0200*/ 	.word	0x000000ff
        /*0204*/ 	.word	0x00000080
        /*0208*/ 	.short	0x0100
        /*020a*/ 	.byte	0x06
	.zero		1


	//   ....[16]....
        /*020c*/ 	.word	0x00000a30
        /*0210*/ 	.word	0x000000ff
        /*0214*/ 	.word	0x00000078
        /*0218*/ 	.short	0x0100
        /*021a*/ 	.byte	0x06
	.zero		1


	//   ....[17]....
        /*021c*/ 	.word	0x00000a40
        /*0220*/ 	.word	0x000000ff
        /*0224*/ 	.word	0x00000088
        /*0228*/ 	.short	0x0100
        /*022a*/ 	.byte	0x06
	.zero		1


	//   ....[18]....
        /*022c*/ 	.word	0x00000b70
        /*0230*/ 	.word	0x000000ff
        /*0234*/ 	.word	0x00000090
        /*0238*/ 	.short	0x0100
        /*023a*/ 	.byte	0x04
	.zero		1


	//   ....[19]....
        /*023c*/ 	.word	0x00000b80
        /*0240*/ 	.word	0x000000ff
        /*0244*/ 	.word	0x000000b0
        /*0248*/ 	.short	0x0100
        /*024a*/ 	.byte	0x04
	.zero		1


	//   ....[20]....
        /*024c*/ 	.word	0x00000b90
        /*0250*/ 	.word	0x000000ff
        /*0254*/ 	.word	0x00000098
        /*0258*/ 	.short	0x0100
        /*025a*/ 	.byte	0x04
	.zero		1


	//   ....[21]....
        /*025c*/ 	.word	0x00000ba0
        /*0260*/ 	.word	0x000000ff
        /*0264*/ 	.word	0x000000b8
        /*0268*/ 	.short	0x0100
        /*026a*/ 	.byte	0x04
	.zero		1


	//   ....[22]....
        /*026c*/ 	.word	0x00000bb0
        /*0270*/ 	.word	0x000000ff
        /*0274*/ 	.word	0x000000a0
        /*0278*/ 	.short	0x0100
        /*027a*/ 	.byte	0x04
	.zero		1


	//   ....[23]....
        /*027c*/ 	.word	0x00000bc0
        /*0280*/ 	.word	0x000000ff
        /*0284*/ 	.word	0x000000c0
        /*0288*/ 	.short	0x0100
        /*028a*/ 	.byte	0x04
	.zero		1


	//   ....[24]....
        /*028c*/ 	.word	0x00000bd0
        /*0290*/ 	.word	0x000000ff
        /*0294*/ 	.word	0x000000a8
        /*0298*/ 	.short	0x0100
        /*029a*/ 	.byte	0x04
	.zero		1


	//   ....[25]....
        /*029c*/ 	.word	0x00000be0
        /*02a0*/ 	.word	0x000000ff
        /*02a4*/ 	.word	0x000000c8
        /*02a8*/ 	.short	0x0100
        /*02aa*/ 	.byte	0x04
	.zero		1


	//   ....[26]....
        /*02ac*/ 	.word	0x00000cd0
        /*02b0*/ 	.word	0x000000ff
        /*02b4*/ 	.word	0x000000d0
        /*02b8*/ 	.short	0x0100
        /*02ba*/ 	.byte	0x04
	.zero		1


	//   ....[27]....
        /*02bc*/ 	.word	0x00000ce0
        /*02c0*/ 	.word	0x000000ff
        /*02c4*/ 	.word	0x000000e0
        /*02c8*/ 	.short	0x0100
        /*02ca*/ 	.byte	0x04
	.zero		1


	//   ....[28]....
        /*02cc*/ 	.word	0x00000cf0
        /*02d0*/ 	.word	0x000000ff
        /*02d4*/ 	.word	0x000000d8
        /*02d8*/ 	.short	0x0100
        /*02da*/ 	.byte	0x04
	.zero		1


	//   ....[29]....
        /*02dc*/ 	.word	0x00000d00
        /*02e0*/ 	.word	0x000000ff
        /*02e4*/ 	.word	0x000000e8
        /*02e8*/ 	.short	0x0100
        /*02ea*/ 	.byte	0x04
	.zero		1


	//   ....[30]....
        /*02ec*/ 	.word	0x00001810
        /*02f0*/ 	.word	0x00000003
        /*02f4*/ 	.word	0x000000e0
        /*02f8*/ 	.short	0x010a
        /*02fa*/ 	.byte	0xff
	.zero		1


	//   ....[31]....
        /*02fc*/ 	.word	0x00001840
        /*0300*/ 	.word	0x00000003
        /*0304*/ 	.word	0x000000d0
        /*0308*/ 	.short	0x0101
        /*030a*/ 	.byte	0xff
	.zero		1


	//   ....[32]....
        /*030c*/ 	.word	0x00001910
        /*0310*/ 	.word	0x000000ff
        /*0314*/ 	.word	0x00000010
        /*0318*/ 	.short	0x010a
        /*031a*/ 	.byte	0x04
	.zero		1


	//   ....[33]....
        /*031c*/ 	.word	0x00001990
        /*0320*/ 	.word	0x000000ff
        /*0324*/ 	.word	0x00000010
        /*0328*/ 	.short	0x010a
        /*032a*/ 	.byte	0x21
	.zero		1


	//   ....[34]....
        /*032c*/ 	.word	0x00001b20
        /*0330*/ 	.word	0x000000ff
        /*0334*/ 	.word	0x00000010
        /*0338*/ 	.short	0x010a
        /*033a*/ 	.byte	0x05
	.zero		1


	//   ....[35]....
        /*033c*/ 	.word	0x00001d10
        /*0340*/ 	.word	0x000000ff
        /*0344*/ 	.word	0x00000068
        /*0348*/ 	.short	0x0101
        /*034a*/ 	.byte	0x0d
	.zero		1


	//   ....[36]....
        /*034c*/ 	.word	0x00001d30
        /*0350*/ 	.word	0x000000ff
        /*0354*/ 	.word	0x00000010
        /*0358*/ 	.short	0x010a
        /*035a*/ 	.byte	0x04
	.zero		1


	//   ....[37]....
        /*035c*/ 	.word	0x00001db0
        /*0360*/ 	.word	0x000000ff
        /*0364*/ 	.word	0x00000010
        /*0368*/ 	.short	0x010a
        /*036a*/ 	.byte	0x21
	.zero		1


	//   ....[38]....
        /*036c*/ 	.word	0x00001f40
        /*0370*/ 	.word	0x000000ff
        /*0374*/ 	.word	0x00000010
        /*0378*/ 	.short	0x010a
        /*037a*/ 	.byte	0x05
	.zero		1


	//   ....[39]....
        /*037c*/ 	.word	0x00002140
        /*0380*/ 	.word	0x00000003
        /*0384*/ 	.word	0x00000070
        /*0388*/ 	.short	0x010a
        /*038a*/ 	.byte	0xff
	.zero		1


	//   ....[40]....
        /*038c*/ 	.word	0x00002290
        /*0390*/ 	.word	0x00000000
        /*0394*/ 	.word	0x00000000
        /*0398*/ 	.short	0x0101
        /*039a*/ 	.byte	0xff
	.zero		1


	//   ....[41]....
        /*039c*/ 	.word	0x00002840
        /*03a0*/ 	.word	0x000000ff
        /*03a4*/ 	.word	0x00000000
        /*03a8*/ 	.short	0x010a
        /*03aa*/ 	.byte	0x04
	.zero		1


	//   ....[42]....
        /*03ac*/ 	.word	0x000028e0
        /*03b0*/ 	.word	0x00000000
        /*03b4*/ 	.word	0x00000000
        /*03b8*/ 	.short	0x010a
        /*03ba*/ 	.byte	0xff
	.zero		1


	//   ....[43]....
        /*03bc*/ 	.word	0x00002a00
        /*03c0*/ 	.word	0x00000002
        /*03c4*/ 	.word	0x000000d0
        /*03c8*/ 	.short	0x010a
        /*03ca*/ 	.byte	0xff
	.zero		1


	//   ....[44]....
        /*03cc*/ 	.word	0x00002a60
        /*03d0*/ 	.word	0x00000004
        /*03d4*/ 	.word	0x00000000
        /*03d8*/ 	.short	0x0101
        /*03da*/ 	.byte	0xff
	.zero		1


	//   ....[45]....
        /*03dc*/ 	.word	0x00002a80
        /*03e0*/ 	.word	0x000000ff
        /*03e4*/ 	.word	0x00000080
        /*03e8*/ 	.short	0x010a
        /*03ea*/ 	.byte	0x04
	.zero		1


	//   ....[46]....
        /*03ec*/ 	.word	0x00002ba0
        /*03f0*/ 	.word	0x00000002
        /*03f4*/ 	.word	0x00000070
        /*03f8*/ 	.short	0x010a
        /*03fa*/ 	.byte	0xff
	.zero		1


	//   ....[47]....
        /*03fc*/ 	.word	0x00002cb0
        /*0400*/ 	.word	0x00000002
        /*0404*/ 	.word	0x00000000
        /*0408*/ 	.short	0x0101
        /*040a*/ 	.byte	0xff
	.zero		1


	//   ....[48]....
        /*040c*/ 	.word	0x00002d40
        /*0410*/ 	.word	0x000000ff
        /*0414*/ 	.word	0x00000080
        /*0418*/ 	.short	0x0106
        /*041a*/ 	.byte	0x04
	.zero		1


	//   ....[49]....
        /*041c*/ 	.word	0x00002d60
        /*0420*/ 	.word	0x000000ff
        /*0424*/ 	.word	0x00000080
        /*0428*/ 	.short	0x010a
        /*042a*/ 	.byte	0x04
	.zero		1


	//   ....[50]....
        /*042c*/ 	.word	0x00002df0
        /*0430*/ 	.word	0x000000ff
        /*0434*/ 	.word	0x00000080
        /*0438*/ 	.short	0x0106
        /*043a*/ 	.byte	0x07
	.zero		1


	//   ....[51]....
        /*043c*/ 	.word	0x00002e30
        /*0440*/ 	.word	0x00000000
        /*0444*/ 	.word	0x00000080
        /*0448*/ 	.short	0x010a
        /*044a*/ 	.byte	0xff
	.zero		1


	//   ....[52]....
        /*044c*/ 	.word	0x00003400
        /*0450*/ 	.word	0x00000000
        /*0454*/ 	.word	0x00000070
        /*0458*/ 	.short	0x010a
        /*045a*/ 	.byte	0xff
	.zero		1


	//   ....[53]....
        /*045c*/ 	.word	0x00003500
        /*0460*/ 	.word	0x00000003
        /*0464*/ 	.word	0x00000000
        /*0468*/ 	.short	0x0101
        /*046a*/ 	.byte	0xff
	.zero		1


	//   ....[54]....
        /*046c*/ 	.word	0x00003510
        /*0470*/ 	.word	0x000000ff
        /*0474*/ 	.word	0x00000000
        /*0478*/ 	.short	0x010a
        /*047a*/ 	.byte	0x04
	.zero		1


	//   ....[55]....
        /*047c*/ 	.word	0x00003590
        /*0480*/ 	.word	0x000000ff
        /*0484*/ 	.word	0x000000b0
        /*0488*/ 	.short	0x010a
        /*048a*/ 	.byte	0x2e
	.zero		1


	//   ....[56]....
        /*048c*/ 	.word	0x00003670
        /*0490*/ 	.word	0x000000ff
        /*0494*/ 	.word	0x00000000
        /*0498*/ 	.short	0x010a
        /*049a*/ 	.byte	0x07
	.zero		1


	//   ....[57]....
        /*049c*/ 	.word	0x000037b0
        /*04a0*/ 	.word	0x000000ff
        /*04a4*/ 	.word	0x00000000
        /*04a8*/ 	.short	0x010a
        /*04aa*/ 	.byte	0x04
	.zero		1


	//   ....[58]....
        /*04ac*/ 	.word	0x00003b80
        /*04b0*/ 	.word	0x000000ff
        /*04b4*/ 	.word	0x00000000
        /*04b8*/ 	.short	0x010a
        /*04ba*/ 	.byte	0x04
	.zero		1


	//   ....[59]....
        /*04bc*/ 	.word	0x00003c10
        /*04c0*/ 	.word	0x000000ff
        /*04c4*/ 	.word	0x00000000
        /*04c8*/ 	.short	0x010a
        /*04ca*/ 	.byte	0x05
	.zero		1


	//   ....[60]....
        /*04cc*/ 	.word	0x00003ca0
        /*04d0*/ 	.word	0x000000ff
        /*04d4*/ 	.word	0x00000000
        /*04d8*/ 	.short	0x010a
        /*04da*/ 	.byte	0x05
	.zero		1


	//   ....[61]....
        /*04dc*/ 	.word	0x00003d30
        /*04e0*/ 	.word	0x000000ff
        /*04e4*/ 	.word	0x00000000
        /*04e8*/ 	.short	0x010a
        /*04ea*/ 	.byte	0x04
	.zero		1


	//   ....[62]....
        /*04ec*/ 	.word	0x00004250
        /*04f0*/ 	.word	0x00000008
        /*04f4*/ 	.word	0x00000070
        /*04f8*/ 	.short	0x010a
        /*04fa*/ 	.byte	0xff
	.zero		1


	//   ....[63]....
        /*04fc*/ 	.word	0x000043c0
        /*0500*/ 	.word	0x00000000
        /*0504*/ 	.word	0x00000000
        /*0508*/ 	.short	0x0101
        /*050a*/ 	.byte	0xff
	.zero		1


	//   ....[64]....
        /*050c*/ 	.word	0x000048a0
        /*0510*/ 	.word	0x000000ff
        /*0514*/ 	.word	0x00000068
        /*0518*/ 	.short	0x010a
        /*051a*/ 	.byte	0x15
	.zero		1


	//   ....[65]....
        /*051c*/ 	.word	0x00004a30
        /*0520*/ 	.word	0x000000ff
        /*0524*/ 	.word	0x00000040
        /*0528*/ 	.short	0x010a
        /*052a*/ 	.byte	0x15
	.zero		1


	//   ....[66]....
        /*052c*/ 	.word	0x00004b80
        /*0530*/ 	.word	0x000000ff
        /*0534*/ 	.word	0x00000020
        /*0538*/ 	.short	0x010b
        /*053a*/ 	.byte	0x15
	.zero		1


	//   ....[67]....
        /*053c*/ 	.word	0x00004ba0
        /*0540*/ 	.word	0x000000ff
        /*0544*/ 	.word	0x00000000
        /*0548*/ 	.short	0x0101
        /*054a*/ 	.byte	0x04
	.zero		1


	//   ....[68]....
        /*054c*/ 	.word	0x00004bb0
        /*0550*/ 	.word	0x000000ff
        /*0554*/ 	.word	0x00000048
        /*0558*/ 	.short	0x010a
        /*055a*/ 	.byte	0x15
	.zero		1


	//   ....[69]....
        /*055c*/ 	.word	0x00004d00
        /*0560*/ 	.word	0x000000ff
        /*0564*/ 	.word	0x00000028
        /*0568*/ 	.short	0x010b
        /*056a*/ 	.byte	0x15
	.zero		1


	//   ....[70]....
        /*056c*/ 	.word	0x00004d20
        /*0570*/ 	.word	0x000000ff
        /*0574*/ 	.word	0x00000000
        /*0578*/ 	.short	0x0101
        /*057a*/ 	.byte	0x04
	.zero		1


	//   ....[71]....
        /*057c*/ 	.word	0x00004d30
        /*0580*/ 	.word	0x000000ff
        /*0584*/ 	.word	0x00000050
        /*0588*/ 	.short	0x010a
        /*058a*/ 	.byte	0x15
	.zero		1


	//   ....[72]....
        /*058c*/ 	.word	0x00004e90
        /*0590*/ 	.word	0x000000ff
        /*0594*/ 	.word	0x00000030
        /*0598*/ 	.short	0x010b
        /*059a*/ 	.byte	0x15
	.zero		1


	//   ....[73]....
        /*059c*/ 	.word	0x00004eb0
        /*05a0*/ 	.word	0x000000ff
        /*05a4*/ 	.word	0x00000000
        /*05a8*/ 	.short	0x0101
        /*05aa*/ 	.byte	0x04
	.zero		1


	//   ....[74]....
        /*05ac*/ 	.word	0x00004ec0
        /*05b0*/ 	.word	0x000000ff
        /*05b4*/ 	.word	0x00000058
        /*05b8*/ 	.short	0x010a
        /*05ba*/ 	.byte	0x15
	.zero		1


	//   ....[75]....
        /*05bc*/ 	.word	0x000050b0
        /*05c0*/ 	.word	0x000000ff
        /*05c4*/ 	.word	0x00000038
        /*05c8*/ 	.short	0x010b
        /*05ca*/ 	.byte	0x15
	.zero		1


	//   ....[76]....
        /*05cc*/ 	.word	0x000050c0
        /*05d0*/ 	.word	0x000000ff
        /*05d4*/ 	.word	0x00000000
        /*05d8*/ 	.short	0x0101
        /*05da*/ 	.byte	0x28
	.zero		1


	//   ....[77]....
        /*05dc*/ 	.word	0x000050f0
        /*05e0*/ 	.word	0x000000ff
        /*05e4*/ 	.word	0x00000040
        /*05e8*/ 	.short	0x010a
        /*05ea*/ 	.byte	0x15
	.zero		1


	//   ....[78]....
        /*05ec*/ 	.word	0x00005110
        /*05f0*/ 	.word	0x000000ff
        /*05f4*/ 	.word	0x00000048
        /*05f8*/ 	.short	0x010a
        /*05fa*/ 	.byte	0x15
	.zero		1


	//   ....[79]....
        /*05fc*/ 	.word	0x00005130
        /*0600*/ 	.word	0x000000ff
        /*0604*/ 	.word	0x00000050
        /*0608*/ 	.short	0x010a
        /*060a*/ 	.byte	0x15
	.zero		1


	//   ....[80]....
        /*060c*/ 	.word	0x00005170
        /*0610*/ 	.word	0x00000000
        /*0614*/ 	.word	0x00000058
        /*0618*/ 	.short	0x010a
        /*061a*/ 	.byte	0xff
	.zero		1


	//   ....[81]....
        /*061c*/ 	.word	0x000054c0
        /*0620*/ 	.word	0x00000003
        /*0624*/ 	.word	0x00000070
        /*0628*/ 	.short	0x010a
        /*062a*/ 	.byte	0xff
	.zero		1


	//   ....[82]....
        /*062c*/ 	.word	0x00005640
        /*0630*/ 	.word	0x00000000
        /*0634*/ 	.word	0x00000000
        /*0638*/ 	.short	0x0101
        /*063a*/ 	.byte	0xff
	.zero		1


	//   ....[83]....
        /*063c*/ 	.word	0x00006210
        /*0640*/ 	.word	0x000000ff
        /*0644*/ 	.word	0x00000020
        /*0648*/ 	.short	0x010a
        /*064a*/ 	.byte	0x2c
	.zero		1


	//   ....[84]....
        /*064c*/ 	.word	0x00006280
        /*0650*/ 	.word	0x00000063
        /*0654*/ 	.word	0x00000090
        /*0658*/ 	.short	0x010a
        /*065a*/ 	.byte	0xff
	.zero		1


	//   ....[85]....
        /*065c*/ 	.word	0x000063a0
        /*0660*/ 	.word	0x000000ff
        /*0664*/ 	.word	0x00000020
        /*0668*/ 	.short	0x010a
        /*066a*/ 	.byte	0x2c
	.zero		1


	//   ....[86]....
        /*066c*/ 	.word	0x000064a0
        /*0670*/ 	.word	0x00000063
        /*0674*/ 	.word	0x00000090
        /*0678*/ 	.short	0x010a
        /*067a*/ 	.byte	0xff
	.zero		1


	//   ....[87]....
        /*067c*/ 	.word	0x00006fa0
        /*0680*/ 	.word	0x00000000
        /*0684*/ 	.word	0x00000000
        /*0688*/ 	.short	0x0101
        /*068a*/ 	.byte	0xff
	.zero		1


	//   ....[88]....
        /*068c*/ 	.word	0x00006fb0
        /*0690*/ 	.word	0x00000003
        /*0694*/ 	.word	0x00000020
        /*0698*/ 	.short	0x010a
        /*069a*/ 	.byte	0xff
	.zero		1


	//   ....[89]....
        /*069c*/ 	.word	0x00007080
        /*06a0*/ 	.word	0x00000003
        /*06a4*/ 	.word	0x00000020
        /*06a8*/ 	.short	0x010a
        /*06aa*/ 	.byte	0xff
	.zero		1


	//   ....[90]....
        /*06ac*/ 	.word	0x00007c10
        /*06b0*/ 	.word	0x0000003f
        /*06b4*/ 	.word	0x00000000
        /*06b8*/ 	.short	0x0101
        /*06ba*/ 	.byte	0xff
	.zero		1


	//   ....[91]....
        /*06bc*/ 	.word	0x00007c30
        /*06c0*/ 	.word	0x00000066
        /*06c4*/ 	.word	0x00000020
        /*06c8*/ 	.short	0x010a
        /*06ca*/ 	.byte	0xff
	.zero		1


	//   ....[92]....
        /*06cc*/ 	.word	0x00007cf0
        /*06d0*/ 	.word	0x00000066
        /*06d4*/ 	.word	0x00000020
        /*06d8*/ 	.short	0x010a
        /*06da*/ 	.byte	0xff
	.zero		1


	//   ....[93]....
        /*06dc*/ 	.word	0x00008880
        /*06e0*/ 	.word	0x0000003f
        /*06e4*/ 	.word	0x00000000
        /*06e8*/ 	.short	0x0101
        /*06ea*/ 	.byte	0xff
	.zero		1


	//   ....[94]....
        /*06ec*/ 	.word	0x000088a0
        /*06f0*/ 	.word	0x00000067
        /*06f4*/ 	.word	0x00000020
        /*06f8*/ 	.short	0x010a
        /*06fa*/ 	.byte	0xff
	.zero		1


	//   ....[95]....
        /*06fc*/ 	.word	0x00008960
        /*0700*/ 	.word	0x00000067
        /*0704*/ 	.word	0x00000020
        /*0708*/ 	.short	0x010a
        /*070a*/ 	.byte	0xff
	.zero		1


	//   ....[96]....
        /*070c*/ 	.word	0x00008cc0
        /*0710*/ 	.word	0x000000ff
        /*0714*/ 	.word	0x00000000
        /*0718*/ 	.short	0x0101
        /*071a*/ 	.byte	0x04
	.zero		1


	//   ....[97]....
        /*071c*/ 	.word	0x00009550
        /*0720*/ 	.word	0x00000002
        /*0724*/ 	.word	0x00000000
        /*0728*/ 	.short	0x0101
        /*072a*/ 	.byte	0xff
	.zero		1


	//   ....[98]....
        /*072c*/ 	.word	0x000097e0
        /*0730*/ 	.word	0x000000ff
        /*0734*/ 	.word	0x00000000
        /*0738*/ 	.short	0x0101
        /*073a*/ 	.byte	0x04
	.zero		1


	//   ....[99]....
        /*073c*/ 	.word	0x00009800
        /*0740*/ 	.word	0x00000003
        /*0744*/ 	.word	0x000000e0
        /*0748*/ 	.short	0x010a
        /*074a*/ 	.byte	0xff
	.zero		1


	//   ....[100]....
        /*074c*/ 	.word	0x00009860
        /*0750*/ 	.word	0x00000000
        /*0754*/ 	.word	0x00000010
        /*0758*/ 	.short	0x010a
        /*075a*/ 	.byte	0xff
	.zero		1


	//   ....[101]....
        /*075c*/ 	.word	0x000098c0
        /*0760*/ 	.word	0x00000000
        /*0764*/ 	.word	0x00000010
        /*0768*/ 	.short	0x010a
        /*076a*/ 	.byte	0xff
	.zero		1


	//   ....[102]....
        /*076c*/ 	.word	0x00009910
        /*0770*/ 	.word	0x00000003
        /*0774*/ 	.word	0x00000070
        /*0778*/ 	.short	0x010a
        /*077a*/ 	.byte	0xff
	.zero		1


	//   ....[103]....
        /*077c*/ 	.word	0x00009970
        /*0780*/ 	.word	0x00000000
        /*0784*/ 	.word	0x00000000
        /*0788*/ 	.short	0x010a
        /*078a*/ 	.byte	0xff
	.zero		1


	//   ....[104]....
        /*078c*/ 	.word	0x000099c0
        /*0790*/ 	.word	0x00000002
        /*0794*/ 	.word	0x000000d0
        /*0798*/ 	.short	0x010a
        /*079a*/ 	.byte	0xff
	.zero		1


	//   ....[105]....
        /*079c*/ 	.word	0x00009a20
        /*07a0*/ 	.word	0x00000002
        /*07a4*/ 	.word	0x00000080
        /*07a8*/ 	.short	0x010a
        /*07aa*/ 	.byte	0xff
	.zero		1


	//   ....[106]....
        /*07ac*/ 	.word	0x00009a70
        /*07b0*/ 	.word	0x00000002
        /*07b4*/ 	.word	0x00000070
        /*07b8*/ 	.short	0x010a
        /*07ba*/ 	.byte	0xff
	.zero		1


	//   ....[107]....
        /*07bc*/ 	.word	0x00009ad0
        /*07c0*/ 	.word	0x00000000
        /*07c4*/ 	.word	0x00000080
        /*07c8*/ 	.short	0x010a
        /*07ca*/ 	.byte	0xff
	.zero		1


	//   ....[108]....
        /*07cc*/ 	.word	0x00009b20
        /*07d0*/ 	.word	0x00000000
        /*07d4*/ 	.word	0x00000070
        /*07d8*/ 	.short	0x010a
        /*07da*/ 	.byte	0xff
	.zero		1


	//   ....[109]....
        /*07dc*/ 	.word	0x00009b80
        /*07e0*/ 	.word	0x00000003
        /*07e4*/ 	.word	0x000000b0
        /*07e8*/ 	.short	0x010a
        /*07ea*/ 	.byte	0xff
	.zero		1


	//   ....[110]....
        /*07ec*/ 	.word	0x00009be0
        /*07f0*/ 	.word	0x00000000
        /*07f4*/ 	.word	0x00000000
        /*07f8*/ 	.short	0x010a
        /*07fa*/ 	.byte	0xff
	.zero		1


	//   ....[111]....
        /*07fc*/ 	.word	0x00009c40
        /*0800*/ 	.word	0x00000000
        /*0804*/ 	.word	0x00000000
        /*0808*/ 	.short	0x010a
        /*080a*/ 	.byte	0xff
	.zero		1


	//   ....[112]....
        /*080c*/ 	.word	0x00009ca0
        /*0810*/ 	.word	0x00000000
        /*0814*/ 	.word	0x00000000
        /*0818*/ 	.short	0x010a
        /*081a*/ 	.byte	0xff
	.zero		1


	//   ....[113]....
        /*081c*/ 	.word	0x00009d00
        /*0820*/ 	.word	0x00000000
        /*0824*/ 	.word	0x00000000
        /*0828*/ 	.short	0x010a
        /*082a*/ 	.byte	0xff
	.zero		1


	//   ....[114]....
        /*082c*/ 	.word	0x00009d60
        /*0830*/ 	.word	0x00000000
        /*0834*/ 	.word	0x00000000
        /*0838*/ 	.short	0x010a
        /*083a*/ 	.byte	0xff
	.zero		1


	//   ....[115]....
        /*083c*/ 	.word	0x00009db0
        /*0840*/ 	.word	0x00000008
        /*0844*/ 	.word	0x00000070
        /*0848*/ 	.short	0x010a
        /*084a*/ 	.byte	0xff
	.zero		1


	//   ....[116]....
        /*084c*/ 	.word	0x00009e10
        /*0850*/ 	.word	0x00000000
        /*0854*/ 	.word	0x00000068
        /*0858*/ 	.short	0x010a
        /*085a*/ 	.byte	0xff
	.zero		1


	//   ....[117]....
        /*085c*/ 	.word	0x00009e70
        /*0860*/ 	.word	0x00000005
        /*0864*/ 	.word	0x00000040
        /*0868*/ 	.short	0x010a
        /*086a*/ 	.byte	0xff
	.zero		1


	//   ....[118]....
        /*086c*/ 	.word	0x00009ed0
        /*0870*/ 	.word	0x00000005
        /*0874*/ 	.word	0x00000048
        /*0878*/ 	.short	0x010a
        /*087a*/ 	.byte	0xff
	.zero		1


	//   ....[119]....
        /*087c*/ 	.word	0x00009f30
        /*0880*/ 	.word	0x00000005
        /*0884*/ 	.word	0x00000050
        /*0888*/ 	.short	0x010a
        /*088a*/ 	.byte	0xff
	.zero		1


	//   ....[120]....
        /*088c*/ 	.word	0x00009f90
        /*0890*/ 	.word	0x00000005
        /*0894*/ 	.word	0x00000058
        /*0898*/ 	.short	0x010a
        /*089a*/ 	.byte	0xff
	.zero		1


	//   ....[121]....
        /*089c*/ 	.word	0x00009ff0
        /*08a0*/ 	.word	0x00000000
        /*08a4*/ 	.word	0x00000040
        /*08a8*/ 	.short	0x010a
        /*08aa*/ 	.byte	0xff
	.zero		1


	//   ....[122]....
        /*08ac*/ 	.word	0x0000a050
        /*08b0*/ 	.word	0x00000000
        /*08b4*/ 	.word	0x00000048
        /*08b8*/ 	.short	0x010a
        /*08ba*/ 	.byte	0xff
	.zero		1


	//   ....[123]....
        /*08bc*/ 	.word	0x0000a0b0
        /*08c0*/ 	.word	0x00000000
        /*08c4*/ 	.word	0x00000050
        /*08c8*/ 	.short	0x010a
        /*08ca*/ 	.byte	0xff
	.zero		1


	//   ....[124]....
        /*08cc*/ 	.word	0x0000a100
        /*08d0*/ 	.word	0x00000003
        /*08d4*/ 	.word	0x00000070
        /*08d8*/ 	.short	0x010a
        /*08da*/ 	.byte	0xff
	.zero		1


	//   ....[125]....
        /*08dc*/ 	.word	0x0000a160
        /*08e0*/ 	.word	0x00000000
        /*08e4*/ 	.word	0x00000020
        /*08e8*/ 	.short	0x010a
        /*08ea*/ 	.byte	0xff
	.zero		1


	//   ....[126]....
        /*08ec*/ 	.word	0x0000a1b0
        /*08f0*/ 	.word	0x00000063
        /*08f4*/ 	.word	0x00000090
        /*08f8*/ 	.short	0x010a
        /*08fa*/ 	.byte	0xff
	.zero		1


	//   ....[127]....
        /*08fc*/ 	.word	0x0000a200
        /*0900*/ 	.word	0x00000003
        /*0904*/ 	.word	0x00000020
        /*0908*/ 	.short	0x010a
        /*090a*/ 	.byte	0xff
	.zero		1


	//   ....[128]....
        /*090c*/ 	.word	0x0000a250
        /*0910*/ 	.word	0x00000066
        /*0914*/ 	.word	0x00000020
        /*0918*/ 	.short	0x010a
        /*091a*/ 	.byte	0xff
	.zero		1


	//   ....[129]....
        /*091c*/ 	.word	0x0000a2a0
        /*0920*/ 	.word	0x00000067
        /*0924*/ 	.word	0x00000020
        /*0928*/ 	.short	0x010a
        /*092a*/ 	.byte	0xff
	.zero		1


	//----- nvinfo : EIATTR_NUM_MBARRIERS
	.align		4
.L_47:
        /*092c*/ 	.byte	0x03, 0x38
        /*092e*/ 	.short	0x001e


	//----- nvinfo : EIATTR_EXIT_INSTR_OFFSETS
	.align		4
        /*0930*/ 	.byte	0x04, 0x1c
        /*0932*/ 	.short	(.L_49 - .L_48)


	//   ....[0]....
.L_48:
        /*0934*/ 	.word	0x00002910


	//   ....[1]....
        /*0938*/ 	.word	0x00002e00


	//   ....[2]....
        /*093c*/ 	.word	0x00002e60


	//   ....[3]....
        /*0940*/ 	.word	0x00003f90


	//   ....[4]....
        /*0944*/ 	.word	0x000051a0


	//   ....[5]....
        /*0948*/ 	.word	0x000051e0


	//   ....[6]....
        /*094c*/ 	.word	0x000096d0


	//   ....[7]....
        /*0950*/ 	.word	0x00009750


	//   ....[8]....
        /*0954*/ 	.word	0x00009780


	//   ....[9]....
        /*0958*/ 	.word	0x000097f0


	//----- nvinfo : EIATTR_MAX_THREADS
	.align		4
.L_49:
        /*095c*/ 	.byte	0x04, 0x05
        /*095e*/ 	.short	(.L_51 - .L_50)
.L_50:
        /*0960*/ 	.word	0x00000100
        /*0964*/ 	.word	0x00000001
        /*0968*/ 	.word	0x00000001


	//----- nvinfo : EIATTR_CRS_STACK_SIZE
	.align		4
.L_51:
        /*096c*/ 	.byte	0x04, 0x1e
        /*096e*/ 	.short	(.L_53 - .L_52)
.L_52:
        /*0970*/ 	.word	0x00000000


	//----- nvinfo : EIATTR_CBANK_PARAM_SIZE
	.align		4
.L_53:
        /*0974*/ 	.byte	0x03, 0x19
        /*0976*/ 	.short	0x0800


	//----- nvinfo : EIATTR_PARAM_CBANK
	.align		4
        /*0978*/ 	.byte	0x04, 0x0a
        /*097a*/ 	.short	(.L_55 - .L_54)
	.align		4
.L_54:
        /*097c*/ 	.word	index@(.nv.constant0._ZN7cutlass13device_kernelINS_4gemm6kernel13GemmUniversalIN4cute5tupleIJiiiiEEENS1_10collective13CollectiveMmaINS1_35MainloopSm100TmaUmmaWarpSpecializedILi2ELi2ELi4ENS5_IJNS4_1CILi2EEENSA_ILi1EEESC_EEEEENS5_IJNSA_ILi64EEENSA_ILi256EEENSA_ILi128EEEEEENS_6half_tENS5_IJlSC_lEEESJ_SK_NS4_8TiledMMAINS4_8MMA_AtomIJNS4_20SM100_MMA_F16BF16_SSISJ_SJ_fLi64ELi256ELNS4_4UMMA5MajorE0ELSP_0ELNSO_7ScaleInE0ELSQ_0EEEEEENS4_6LayoutINS5_IJSC_SC_SC_EEENS5_IJNSA_ILi0EEESV_SV_EEEEENS5_IJNS4_10UnderscoreESY_SY_EEEEENS4_13SM90_TMA_LOADENS4_14ComposedLayoutINS4_7SwizzleILi3ELi4ELi3EEENS4_18smem_ptr_flag_bitsILi16EEENST_INS5_IJNSA_ILi8EEESF_EEENS5_IJSF_SC_EEEEEEEvNS4_8identityENS4_23SM90_TMA_LOAD_MULTICASTES1B_vS1C_EENS_8epilogue10collective18CollectiveEpilogueINS1F_23Sm100TmaWarpSpecializedILi4ELi2ELi32ELb1ELb0EEEJSI_NS5_IJNST_ISF_SC_EES1K_EEESJ_SK_SJ_SK_NS1F_6fusion15FusionCallbacksIS1J_NS1M_17LinearCombinationISJ_fSJ_fLNS_15FloatRoundStyleE2EEESI_S1L_JEEENS4_5SM1004TMEM4LOAD26SM100_TMEM_LOAD_16dp256b8xES11_S1B_NS4_17SM75_U32x4_LDSM_NENS4_14SM90_TMA_STOREES1B_NS4_17SM90_U32x4_STSM_NENS4_39AutoVectorizingCopyWithAssumedAlignmentILi128EEEEEEvvEEEEvNT_6ParamsE)
        /*0980*/ 	.short	0x0380
        /*0982*/ 	.short	0x0800


	//----- nvinfo : EIATTR_SW_WAR
	.align		4
.L_55:
        /*0984*/ 	.byte	0x04, 0x36
        /*0986*/ 	.short	(.L_57 - .L_56)
.L_56:
        /*0988*/ 	.word	0x00000008
.L_57:


//--------------------- .nv.callgraph             --------------------------
	.section	.nv.callgraph,"",@"SHT_CUDA_CALLGRAPH"
	.align	4
	.sectionentsize	8
	.align		4
        /*0000*/ 	.word	0x00000000
	.align		4
        /*0004*/ 	.word	0xffffffff
	.align		4
        /*0008*/ 	.word	index@(_ZN7cutlass13device_kernelINS_4gemm6kernel13GemmUniversalIN4cute5tupleIJiiiiEEENS1_10collective13CollectiveMmaINS1_35MainloopSm100TmaUmmaWarpSpecializedILi2ELi2ELi4ENS5_IJNS4_1CILi2EEENSA_ILi1EEESC_EEEEENS5_IJNSA_ILi64EEENSA_ILi256EEENSA_ILi128EEEEEENS_6half_tENS5_IJlSC_lEEESJ_SK_NS4_8TiledMMAINS4_8MMA_AtomIJNS4_20SM100_MMA_F16BF16_SSISJ_SJ_fLi64ELi256ELNS4_4UMMA5MajorE0ELSP_0ELNSO_7ScaleInE0ELSQ_0EEEEEENS4_6LayoutINS5_IJSC_SC_SC_EEENS5_IJNSA_ILi0EEESV_SV_EEEEENS5_IJNS4_10UnderscoreESY_SY_EEEEENS4_13SM90_TMA_LOADENS4_14ComposedLayoutINS4_7SwizzleILi3ELi4ELi3EEENS4_18smem_ptr_flag_bitsILi16EEENST_INS5_IJNSA_ILi8EEESF_EEENS5_IJSF_SC_EEEEEEEvNS4_8identityENS4_23SM90_TMA_LOAD_MULTICASTES1B_vS1C_EENS_8epilogue10collective18CollectiveEpilogueINS1F_23Sm100TmaWarpSpecializedILi4ELi2ELi32ELb1ELb0EEEJSI_NS5_IJNST_ISF_SC_EES1K_EEESJ_SK_SJ_SK_NS1F_6fusion15FusionCallbacksIS1J_NS1M_17LinearCombinationISJ_fSJ_fLNS_15FloatRoundStyleE2EEESI_S1L_JEEENS4_5SM1004TMEM4LOAD26SM100_TMEM_LOAD_16dp256b8xES11_S1B_NS4_17SM75_U32x4_LDSM_NENS4_14SM90_TMA_STOREES1B_NS4_17SM90_U32x4_STSM_NENS4_39AutoVectorizingCopyWithAssumedAlignmentILi128EEEEEEvvEEEEvNT_6ParamsE)
	.align		4
        /*000c*/ 	.word	index@(__assertfail)
	.align		4
        /*0010*/ 	.word	0x00000000
	.align		4
        /*0014*/ 	.word	0xfffffffe
	.align		4
        /*0018*/ 	.word	0x00000000
	.align		4
        /*001c*/ 	.word	0xfffffffd
	.align		4
        /*0020*/ 	.word	0x00000000
	.align		4
        /*0024*/ 	.word	0xfffffffc


//--------------------- .nv.constant4             --------------------------
	.section	.nv.constant4,"a",@progbits
	.align	8
	.align		8
.nv.constant4:
        /*0000*/ 	.dword	__assertfail
	.align		8
        /*0008*/ 	.dword	__unnamed_1
	.align		8
        /*0010*/ 	.dword	__unnamed_2
	.align		8
        /*0018*/ 	.dword	_ZN40_INTERNAL_77a80eaf_4_k_cu_cf6fef28_346354cuda3std3__45__cpo5beginE
	.align		8
        /*0020*/ 	.dword	_ZN40_INTERNAL_77a80eaf_4_k_cu_cf6fef28_346354cuda3std3__45__cpo3endE
	.align		8
        /*0028*/ 	.dword	_ZN40_INTERNAL_77a80eaf_4_k_cu_cf6fef28_346354cuda3std3__45__cpo6cbeginE
	.align		8
        /*0030*/ 	.dword	_ZN40_INTERNAL_77a80eaf_4_k_cu_cf6fef28_346354cuda3std3__45__cpo4cendE
	.align		8
        /*0038*/ 	.dword	_ZN40_INTERNAL_77a80eaf_4_k_cu_cf6fef28_346354cuda3std3__442_GLOBAL__N__77a80eaf_4_k_cu_cf6fef28_346356ignoreE
	.align		8
        /*0040*/ 	.dword	_ZN40_INTERNAL_77a80eaf_4_k_cu_cf6fef28_346354cuda3std3__419piecewise_constructE
	.align		8
        /*0048*/ 	.dword	_ZN40_INTERNAL_77a80eaf_4_k_cu_cf6fef28_346354cuda3std3__48in_placeE
	.align		8
        /*0050*/ 	.dword	_ZN40_INTERNAL_77a80eaf_4_k_cu_cf6fef28_346354cuda3std6ranges3__45__cpo4swapE
	.align		8
        /*0058*/ 	.dword	_ZN40_INTERNAL_77a80eaf_4_k_cu_cf6fef28_346354cuda3std6ranges3__45__cpo9iter_moveE
	.align		8
        /*0060*/ 	.dword	_ZN40_INTERNAL_77a80eaf_4_k_cu_cf6fef28_346354cute7productE
	.align		8
        /*0068*/ 	.dword	_ZN40_INTERNAL_77a80eaf_4_k_cu_cf6fef28_346354cute1_E
	.align		8
        /*0070*/ 	.dword	$str$25
	.align		8
        /*0078*/ 	.dword	$str$26
	.align		8
        /*0080*/ 	.dword	$str$27
	.align		8
        /*0088*/ 	.dword	$str$28


//--------------------- .text._ZN7cutlass13device_kernelINS_4gemm6kernel13GemmUniversalIN4cute5tupleIJiiiiEEENS1_10collective13CollectiveMmaINS1_35MainloopSm100TmaUmmaWarpSpecializedILi2ELi2ELi4ENS5_IJNS4_1CILi2EEENSA_ILi1EEESC_EEEEENS5_IJNSA_ILi64EEENSA_ILi256EEENSA_ILi128EEEEEENS_6half_tENS5_IJlSC_lEEESJ_SK_NS4_8TiledMMAINS4_8MMA_AtomIJNS4_20SM100_MMA_F16BF16_SSISJ_SJ_fLi64ELi256ELNS4_4UMMA5MajorE0ELSP_0ELNSO_7ScaleInE0ELSQ_0EEEEEENS4_6LayoutINS5_IJSC_SC_SC_EEENS5_IJNSA_ILi0EEESV_SV_EEEEENS5_IJNS4_10UnderscoreESY_SY_EEEEENS4_13SM90_TMA_LOADENS4_14ComposedLayoutINS4_7SwizzleILi3ELi4ELi3EEENS4_18smem_ptr_flag_bitsILi16EEENST_INS5_IJNSA_ILi8EEESF_EEENS5_IJSF_SC_EEEEEEEvNS4_8identityENS4_23SM90_TMA_LOAD_MULTICASTES1B_vS1C_EENS_8epilogue10collective18CollectiveEpilogueINS1F_23Sm100TmaWarpSpecializedILi4ELi2ELi32ELb1ELb0EEEJSI_NS5_IJNST_ISF_SC_EES1K_EEESJ_SK_SJ_SK_NS1F_6fusion15FusionCallbacksIS1J_NS1M_17LinearCombinationISJ_fSJ_fLNS_15FloatRoundStyleE2EEESI_S1L_JEEENS4_5SM1004TMEM4LOAD26SM100_TMEM_LOAD_16dp256b8xES11_S1B_NS4_17SM75_U32x4_LDSM_NENS4_14SM90_TMA_STOREES1B_NS4_17SM90_U32x4_STSM_NENS4_39AutoVectorizingCopyWithAssumedAlignmentILi128EEEEEEvvEEEEvNT_6ParamsE --------------------------
	.section	.text._ZN7cutlass13device_kernelINS_4gemm6kernel13GemmUniversalIN4cute5tupleIJiiiiEEENS1_10collective13CollectiveMmaINS1_35MainloopSm100TmaUmmaWarpSpecializedILi2ELi2ELi4ENS5_IJNS4_1CILi2EEENSA_ILi1EEESC_EEEEENS5_IJNSA_ILi64EEENSA_ILi256EEENSA_ILi128EEEEEENS_6half_tENS5_IJlSC_lEEESJ_SK_NS4_8TiledMMAINS4_8MMA_AtomIJNS4_20SM100_MMA_F16BF16_SSISJ_SJ_fLi64ELi256ELNS4_4UMMA5MajorE0ELSP_0ELNSO_7ScaleInE0ELSQ_0EEEEEENS4_6LayoutINS5_IJSC_SC_SC_EEENS5_IJNSA_ILi0EEESV_SV_EEEEENS5_IJNS4_10UnderscoreESY_SY_EEEEENS4_13SM90_TMA_LOADENS4_14ComposedLayoutINS4_7SwizzleILi3ELi4ELi3EEENS4_18smem_ptr_flag_bitsILi16EEENST_INS5_IJNSA_ILi8EEESF_EEENS5_IJSF_SC_EEEEEEEvNS4_8identityENS4_23SM90_TMA_LOAD_MULTICASTES1B_vS1C_EENS_8epilogue10collective18CollectiveEpilogueINS1F_23Sm100TmaWarpSpecializedILi4ELi2ELi32ELb1ELb0EEEJSI_NS5_IJNST_ISF_SC_EES1K_EEESJ_SK_SJ_SK_NS1F_6fusion15FusionCallbacksIS1J_NS1M_17LinearCombinationISJ_fSJ_fLNS_15FloatRoundStyleE2EEESI_S1L_JEEENS4_5SM1004TMEM4LOAD26SM100_TMEM_LOAD_16dp256b8xES11_S1B_NS4_17SM75_U32x4_LDSM_NENS4_14SM90_TMA_STOREES1B_NS4_17SM90_U32x4_STSM_NENS4_39AutoVectorizingCopyWithAssumedAlignmentILi128EEEEEEvvEEEEvNT_6ParamsE,"ax",@progbits
	.align	128
.text._ZN7cutlass13device_kernelINS_4gemm6kernel13GemmUniversalIN4cute5tupleIJiiiiEEENS1_10collective13CollectiveMmaINS1_35MainloopSm100TmaUmmaWarpSpecializedILi2ELi2ELi4ENS5_IJNS4_1CILi2EEENSA_ILi1EEESC_EEEEENS5_IJNSA_ILi64EEENSA_ILi256EEENSA_ILi128EEEEEENS_6half_tENS5_IJlSC_lEEESJ_SK_NS4_8TiledMMAINS4_8MMA_AtomIJNS4_20SM100_MMA_F16BF16_SSISJ_SJ_fLi64ELi256ELNS4_4UMMA5MajorE0ELSP_0ELNSO_7ScaleInE0ELSQ_0EEEEEENS4_6LayoutINS5_IJSC_SC_SC_EEENS5_IJNSA_ILi0EEESV_SV_EEEEENS5_IJNS4_10UnderscoreESY_SY_EEEEENS4_13SM90_TMA_LOADENS4_14ComposedLayoutINS4_7SwizzleILi3ELi4ELi3EEENS4_18smem_ptr_flag_bitsILi16EEENST_INS5_IJNSA_ILi8EEESF_EEENS5_IJSF_SC_EEEEEEEvNS4_8identityENS4_23SM90_TMA_LOAD_MULTICASTES1B_vS1C_EENS_8epilogue10collective18CollectiveEpilogueINS1F_23Sm100TmaWarpSpecializedILi4ELi2ELi32ELb1ELb0EEEJSI_NS5_IJNST_ISF_SC_EES1K_EEESJ_SK_SJ_SK_NS1F_6fusion15FusionCallbacksIS1J_NS1M_17LinearCombinationISJ_fSJ_fLNS_15FloatRoundStyleE2EEESI_S1L_JEEENS4_5SM1004TMEM4LOAD26SM100_TMEM_LOAD_16dp256b8xES11_S1B_NS4_17SM75_U32x4_LDSM_NENS4_14SM90_TMA_STOREES1B_NS4_17SM90_U32x4_STSM_NENS4_39AutoVectorizingCopyWithAssumedAlignmentILi128EEEEEEvvEEEEvNT_6ParamsE:
        .type           _ZN7cutlass13device_kernelINS_4gemm6kernel13GemmUniversalIN4cute5tupleIJiiiiEEENS1_10collective13CollectiveMmaINS1_35MainloopSm100TmaUmmaWarpSpecializedILi2ELi2ELi4ENS5_IJNS4_1CILi2EEENSA_ILi1EEESC_EEEEENS5_IJNSA_ILi64EEENSA_ILi256EEENSA_ILi128EEEEEENS_6half_tENS5_IJlSC_lEEESJ_SK_NS4_8TiledMMAINS4_8MMA_AtomIJNS4_20SM100_MMA_F16BF16_SSISJ_SJ_fLi64ELi256ELNS4_4UMMA5MajorE0ELSP_0ELNSO_7ScaleInE0ELSQ_0EEEEEENS4_6LayoutINS5_IJSC_SC_SC_EEENS5_IJNSA_ILi0EEESV_SV_EEEEENS5_IJNS4_10UnderscoreESY_SY_EEEEENS4_13SM90_TMA_LOADENS4_14ComposedLayoutINS4_7SwizzleILi3ELi4ELi3EEENS4_18smem_ptr_flag_bitsILi16EEENST_INS5_IJNSA_ILi8EEESF_EEENS5_IJSF_SC_EEEEEEEvNS4_8identityENS4_23SM90_TMA_LOAD_MULTICASTES1B_vS1C_EENS_8epilogue10collective18CollectiveEpilogueINS1F_23Sm100TmaWarpSpecializedILi4ELi2ELi32ELb1ELb0EEEJSI_NS5_IJNST_ISF_SC_EES1K_EEESJ_SK_SJ_SK_NS1F_6fusion15FusionCallbacksIS1J_NS1M_17LinearCombinationISJ_fSJ_fLNS_15FloatRoundStyleE2EEESI_S1L_JEEENS4_5SM1004TMEM4LOAD26SM100_TMEM_LOAD_16dp256b8xES11_S1B_NS4_17SM75_U32x4_LDSM_NENS4_14SM90_TMA_STOREES1B_NS4_17SM90_U32x4_STSM_NENS4_39AutoVectorizingCopyWithAssumedAlignmentILi128EEEEEEvvEEEEvNT_6ParamsE,@function
        .size           _ZN7cutlass13device_kernelINS_4gemm6kernel13GemmUniversalIN4cute5tupleIJiiiiEEENS1_10collective13CollectiveMmaINS1_35MainloopSm100TmaUmmaWarpSpecializedILi2ELi2ELi4ENS5_IJNS4_1CILi2EEENSA_ILi1EEESC_EEEEENS5_IJNSA_ILi64EEENSA_ILi256EEENSA_ILi128EEEEEENS_6half_tENS5_IJlSC_lEEESJ_SK_NS4_8TiledMMAINS4_8MMA_AtomIJNS4_20SM100_MMA_F16BF16_SSISJ_SJ_fLi64ELi256ELNS4_4UMMA5MajorE0ELSP_0ELNSO_7ScaleInE0ELSQ_0EEEEEENS4_6LayoutINS5_IJSC_SC_SC_EEENS5_IJNSA_ILi0EEESV_SV_EEEEENS5_IJNS4_10UnderscoreESY_SY_EEEEENS4_13SM90_TMA_LOADENS4_14ComposedLayoutINS4_7SwizzleILi3ELi4ELi3EEENS4_18smem_ptr_flag_bitsILi16EEENST_INS5_IJNSA_ILi8EEESF_EEENS5_IJSF_SC_EEEEEEEvNS4_8identityENS4_23SM90_TMA_LOAD_MULTICASTES1B_vS1C_EENS_8epilogue10collective18CollectiveEpilogueINS1F_23Sm100TmaWarpSpecializedILi4ELi2ELi32ELb1ELb0EEEJSI_NS5_IJNST_ISF_SC_EES1K_EEESJ_SK_SJ_SK_NS1F_6fusion15FusionCallbacksIS1J_NS1M_17LinearCombinationISJ_fSJ_fLNS_15FloatRoundStyleE2EEESI_S1L_JEEENS4_5SM1004TMEM4LOAD26SM100_TMEM_LOAD_16dp256b8xES11_S1B_NS4_17SM75_U32x4_LDSM_NENS4_14SM90_TMA_STOREES1B_NS4_17SM90_U32x4_STSM_NENS4_39AutoVectorizingCopyWithAssumedAlignmentILi128EEEEEEvvEEEEvNT_6ParamsE,(.L_x_177 - _ZN7cutlass13device_kernelINS_4gemm6kernel13GemmUniversalIN4cute5tupleIJiiiiEEENS1_10collective13CollectiveMmaINS1_35MainloopSm100TmaUmmaWarpSpecializedILi2ELi2ELi4ENS5_IJNS4_1CILi2EEENSA_ILi1EEESC_EEEEENS5_IJNSA_ILi64EEENSA_ILi256EEENSA_ILi128EEEEEENS_6half_tENS5_IJlSC_lEEESJ_SK_NS4_8TiledMMAINS4_8MMA_AtomIJNS4_20SM100_MMA_F16BF16_SSISJ_SJ_fLi64ELi256ELNS4_4UMMA5MajorE0ELSP_0ELNSO_7ScaleInE0ELSQ_0EEEEEENS4_6LayoutINS5_IJSC_SC_SC_EEENS5_IJNSA_ILi0EEESV_SV_EEEEENS5_IJNS4_10UnderscoreESY_SY_EEEEENS4_13SM90_TMA_LOADENS4_14ComposedLayoutINS4_7SwizzleILi3ELi4ELi3EEENS4_18smem_ptr_flag_bitsILi16EEENST_INS5_IJNSA_ILi8EEESF_EEENS5_IJSF_SC_EEEEEEEvNS4_8identityENS4_23SM90_TMA_LOAD_MULTICASTES1B_vS1C_EENS_8epilogue10collective18CollectiveEpilogueINS1F_23Sm100TmaWarpSpecializedILi4ELi2ELi32ELb1ELb0EEEJSI_NS5_IJNST_ISF_SC_EES1K_EEESJ_SK_SJ_SK_NS1F_6fusion15FusionCallbacksIS1J_NS1M_17LinearCombinationISJ_fSJ_fLNS_15FloatRoundStyleE2EEESI_S1L_JEEENS4_5SM1004TMEM4LOAD26SM100_TMEM_LOAD_16dp256b8xES11_S1B_NS4_17SM75_U32x4_LDSM_NENS4_14SM90_TMA_STOREES1B_NS4_17SM90_U32x4_STSM_NENS4_39AutoVectorizingCopyWithAssumedAlignmentILi128EEEEEEvvEEEEvNT_6ParamsE)
        .other          _ZN7cutlass13device_kernelINS_4gemm6kernel13GemmUniversalIN4cute5tupleIJiiiiEEENS1_10collective13CollectiveMmaINS1_35MainloopSm100TmaUmmaWarpSpecializedILi2ELi2ELi4ENS5_IJNS4_1CILi2EEENSA_ILi1EEESC_EEEEENS5_IJNSA_ILi64EEENSA_ILi256EEENSA_ILi128EEEEEENS_6half_tENS5_IJlSC_lEEESJ_SK_NS4_8TiledMMAINS4_8MMA_AtomIJNS4_20SM100_MMA_F16BF16_SSISJ_SJ_fLi64ELi256ELNS4_4UMMA5MajorE0ELSP_0ELNSO_7ScaleInE0ELSQ_0EEEEEENS4_6LayoutINS5_IJSC_SC_SC_EEENS5_IJNSA_ILi0EEESV_SV_EEEEENS5_IJNS4_10UnderscoreESY_SY_EEEEENS4_13SM90_TMA_LOADENS4_14ComposedLayoutINS4_7SwizzleILi3ELi4ELi3EEENS4_18smem_ptr_flag_bitsILi16EEENST_INS5_IJNSA_ILi8EEESF_EEENS5_IJSF_SC_EEEEEEEvNS4_8identityENS4_23SM90_TMA_LOAD_MULTICASTES1B_vS1C_EENS_8epilogue10collective18CollectiveEpilogueINS1F_23Sm100TmaWarpSpecializedILi4ELi2ELi32ELb1ELb0EEEJSI_NS5_IJNST_ISF_SC_EES1K_EEESJ_SK_SJ_SK_NS1F_6fusion15FusionCallbacksIS1J_NS1M_17LinearCombinationISJ_fSJ_fLNS_15FloatRoundStyleE2EEESI_S1L_JEEENS4_5SM1004TMEM4LOAD26SM100_TMEM_LOAD_16dp256b8xES11_S1B_NS4_17SM75_U32x4_LDSM_NENS4_14SM90_TMA_STOREES1B_NS4_17SM90_U32x4_STSM_NENS4_39AutoVectorizingCopyWithAssumedAlignmentILi128EEEEEEvvEEEEvNT_6ParamsE,@"STO_CUDA_ENTRY STV_DEFAULT"
_ZN7cutlass13device_kernelINS_4gemm6kernel13GemmUniversalIN4cute5tupleIJiiiiEEENS1_10collective13CollectiveMmaINS1_35MainloopSm100TmaUmmaWarpSpecializedILi2ELi2ELi4ENS5_IJNS4_1CILi2EEENSA_ILi1EEESC_EEEEENS5_IJNSA_ILi64EEENSA_ILi256EEENSA_ILi128EEEEEENS_6half_tENS5_IJlSC_lEEESJ_SK_NS4_8TiledMMAINS4_8MMA_AtomIJNS4_20SM100_MMA_F16BF16_SSISJ_SJ_fLi64ELi256ELNS4_4UMMA5MajorE0ELSP_0ELNSO_7ScaleInE0ELSQ_0EEEEEENS4_6LayoutINS5_IJSC_SC_SC_EEENS5_IJNSA_ILi0EEESV_SV_EEEEENS5_IJNS4_10UnderscoreESY_SY_EEEEENS4_13SM90_TMA_LOADENS4_14ComposedLayoutINS4_7SwizzleILi3ELi4ELi3EEENS4_18smem_ptr_flag_bitsILi16EEENST_INS5_IJNSA_ILi8EEESF_EEENS5_IJSF_SC_EEEEEEEvNS4_8identityENS4_23SM90_TMA_LOAD_MULTICASTES1B_vS1C_EENS_8epilogue10collective18CollectiveEpilogueINS1F_23Sm100TmaWarpSpecializedILi4ELi2ELi32ELb1ELb0EEEJSI_NS5_IJNST_ISF_SC_EES1K_EEESJ_SK_SJ_SK_NS1F_6fusion15FusionCallbacksIS1J_NS1M_17LinearCombinationISJ_fSJ_fLNS_15FloatRoundStyleE2EEESI_S1L_JEEENS4_5SM1004TMEM4LOAD26SM100_TMEM_LOAD_16dp256b8xES11_S1B_NS4_17SM75_U32x4_LDSM_NENS4_14SM90_TMA_STOREES1B_NS4_17SM90_U32x4_STSM_NENS4_39AutoVectorizingCopyWithAssumedAlignmentILi128EEEEEEvvEEEEvNT_6ParamsE:
[----:B------:R-:W1:Y:S01]  /*0000*/  LDC R1, c[0x0][0x37c] ;  /* 0x0000df00ff017b82 */ /* 0x000e620000000800 */
[----:B------:R-:W2:Y:S01]  /*0010*/  S2R R93, SR_TID.X ;  /* 0x00000000005d7919 */ /* 0x000ea20000002100 */
[----:B------:R-:W3:Y:S01]  /*0020*/  LDCU.64 UR8, c[0x0][0x890] ;  /* 0x00011200ff0877ac */ /* 0x000ee20008000a00 */
[----:B------:R-:W-:Y:S02]  /*0030*/  PRMT R81, RZ, 0x7610, R81 ;  /* 0x00007610ff517816 */ /* 0x000fe40000000051 */
[----:B------:R-:W-:Y:S01]  /*0040*/  ELECT P3, URZ, PT ;  /* 0x0000000000ff782f */ /* 0x000fe20003860000 */
[----:B---3--:R-:W-:-:S04]  /*0050*/  UISETP.NE.U32.AND UP0, UPT, UR8, URZ, UPT ;  /* 0x000000ff0800728c */ /* 0x008fc8000bf05070 */
[----:B------:R-:W-:Y:S01]  /*0060*/  UISETP.NE.AND.EX UP0, UPT, UR9, URZ, UPT, UP0 ;  /* 0x000000ff0900728c */ /* 0x000fe2000bf05300 */
[----:B--2---:R-:W-:-:S05]  /*0070*/  SHF.R.U32.HI R82, RZ, 0x5, R93 ;  /* 0x00000005ff527819 */ /* 0x004fca000001165d */
[----:B------:R-:W2:Y:S02]  /*0080*/  SHFL.IDX PT, R0, R82, RZ, 0x1f ;  /* 0x00001fff52007589 */ /* 0x000ea400000e0000 */
[----:B--2---:R-:W-:Y:S01]  /*0090*/  R2UR UR18, R0 ;  /* 0x00000000001272ca */ /* 0x004fe200000e0000 */
[----:B-1----:R-:W-:-:S14]  /*00a0*/  BRA.U UP0, `(.L_x_0) ;  /* 0x0000000100307547 */ /* 0x002fdc000b800000 */
[----:B------:R-:W1:Y:S02]  /*00b0*/  LDCU.64 UR4, c[0x0][0x888] ;  /* 0x00011100ff0477ac */ /* 0x000e640008000a00 */
[----:B-1----:R-:W-:-:S04]  /*00c0*/  UISETP.NE.U32.AND UP0, UPT, UR4, URZ, UPT ;  /* 0x000000ff0400728c */ /* 0x002fc8000bf05070 */
[----:B------:R-:W-:-:S09]  /*00d0*/  UISETP.NE.AND.EX UP0, UPT, UR5, URZ, UPT, UP0 ;  /* 0x000000ff0500728c */ /* 0x000fd2000bf05300 */
[----:B------:R-:W-:Y:S05]  /*00e0*/  BRA.U !UP0, `(.L_x_1) ;  /* 0x0000000108147547 */ /* 0x000fea000b800000 */
[----:B------:R-:W1:Y:S01]  /*00f0*/  LDC.64 R2, c[0x0][0x888] ;  /* 0x00022200ff027b82 */ /* 0x000e620000000a00 */
[----:B------:R-:W1:Y:S02]  /*0100*/  LDCU.64 UR4, c[0x0][0x358] ;  /* 0x00006b00ff0477ac */ /* 0x000e640008000a00 */
[----:B-1----:R1:W5:Y:S01]  /*0110*/  LDG.E R41, desc[UR4][R2.64] ;  /* 0x0000000402297981 */ /* 0x002362000c1e1900 */
[----:B------:R-:W-:Y:S01]  /*0120*/  HFMA2 R81, -RZ, RZ, 0, 5.9604644775390625e-08 ;  /* 0x00000001ff517431 */ /* 0x000fe200000001ff */
[----:B------:R-:W-:Y:S05]  /*0130*/  BRA `(.L_x_0) ;  /* 0x00000000000c7947 */ /* 0x000fea0003800000 */
.L_x_1:
[----:B------:R-:W1:Y:S01]  /*0140*/  LDCU UR4, c[0x0][0x880] ;  /* 0x00011000ff0477ac */ /* 0x000e620008000800 */
[----:B------:R-:W-:Y:S01]  /*0150*/  HFMA2 R81, -RZ, RZ, 0, 5.9604644775390625e-08 ;  /* 0x00000001ff517431 */ /* 0x000fe200000001ff */
[----:B-1----:R-:W-:-:S07]  /*0160*/  MOV R41, UR4 ;  /* 0x0000000400297c02 */ /* 0x002fce0008000f00 */
.L_x_0:
[----:B------:R-:W2:Y:S02]  /*0170*/  LDCU.64 UR4, c[0x0][0x8b0] ;  /* 0x00011600ff0477ac */ /* 0x000ea40008000a00 */
[----:B--2---:R-:W-:-:S04]  /*0180*/  UISETP.NE.U32.AND UP0, UPT, UR4, URZ, UPT ;  /* 0x000000ff0400728c */ /* 0x004fc8000bf05070 */
[----:B------:R-:W-:-:S09]  /*0190*/  UISETP.NE.AND.EX UP0, UPT, UR5, URZ, UPT, UP0 ;  /* 0x000000ff0500728c */ /* 0x000fd2000bf05300 */
[----:B------:R-:W-:Y:S05]  /*01a0*/  BRA.U UP0, `(.L_x_2) ;  /* 0x0000000100287547 */ /* 0x000fea000b800000 */
[----:B------:R-:W2:Y:S02]  /*01b0*/  LDCU.64 UR4, c[0x0][0x8a8] ;  /* 0x00011500ff0477ac */ /* 0x000ea40008000a00 */
[----:B--2---:R-:W-:-:S04]  /*01c0*/  UISETP.NE.U32.AND UP0, UPT, UR4, URZ, UPT ;  /* 0x000000ff0400728c */ /* 0x004fc8000bf05070 */
[----:B------:R-:W-:-:S09]  /*01d0*/  UISETP.NE.AND.EX UP0, UPT, UR5, URZ, UPT, UP0 ;  /* 0x000000ff0500728c */ /* 0x000fd2000bf05300 */
[----:B------:R-:W-:Y:S05]  /*01e0*/  BRA.U !UP0, `(.L_x_3) ;  /* 0x0000000108107547 */ /* 0x000fea000b800000 */
[----:B------:R-:W2:Y:S01]  /*01f0*/  LDC.64 R38, c[0x0][0x8a8] ;  /* 0x00022a00ff267b82 */ /* 0x000ea20000000a00 */
[----:B------:R-:W2:Y:S02]  /*0200*/  LDCU.64 UR4, c[0x0][0x358] ;  /* 0x00006b00ff0477ac */ /* 0x000ea40008000a00 */
[----:B--2---:R2:W5:Y:S01]  /*0210*/  LDG.E R38, desc[UR4][R38.64] ;  /* 0x0000000426267981 */ /* 0x004562000c1e1900 */
[----:B------:R-:W-:Y:S05]  /*0220*/  BRA `(.L_x_2) ;  /* 0x0000000000087947 */ /* 0x000fea0003800000 */
.L_x_3:
[----:B------:R-:W2:Y:S02]  /*0230*/  LDCU UR4, c[0x0][0x8a0] ;  /* 0x00011400ff0477ac */ /* 0x000ea40008000800 */
[----:B--2---:R-:W-:Y:S02]  /*0240*/  MOV R38, UR4 ;  /* 0x0000000400267c02 */ /* 0x004fe40008000f00 */
.L_x_2:
[----:B------:R-:W-:Y:S01]  /*0250*/  IMAD.U32 R0, RZ, RZ, UR18 ;  /* 0x00000012ff007e24 */ /* 0x000fe2000f8e00ff */
[----:B------:R-:W-:Y:S04]  /*0260*/  BSSY.RECONVERGENT B0, `(.L_x_4) ;  /* 0x000000c000007945 */ /* 0x000fe80003800200 */
[C---:B------:R-:W-:Y:S02]  /*0270*/  ISETP.NE.OR P1, PT, R0.reuse, 0x1, !P3 ;  /* 0x000000010000780c */ /* 0x040fe40005f25670 */
[----:B------:R-:W-:-:S11]  /*0280*/  ISETP.NE.OR P0, PT, R0, 0x3, !P3 ;  /* 0x000000030000780c */ /* 0x000fd60005f05670 */
[----:B------:R-:W-:Y:S05]  /*0290*/  @P1 BRA `(.L_x_5) ;  /* 0x0000000000201947 */ /* 0x000fea0003800000 */
[----:B------:R-:W3:Y:S02]  /*02a0*/  LDCU.64 UR4, c[0x0][0x348] ;  /* 0x00006900ff0477ac */ /* 0x000ee40008000a00 */
[----:B---3--:R-:W-:Y:S02]  /*02b0*/  UIADD3 UR6, UP1, UPT, UR4, 0x80, URZ ;  /* 0x0000008004067890 */ /* 0x008fe4000ff3e0ff */
[----:B------:R-:W-:Y:S02]  /*02c0*/  UIADD3 UR4, UP0, UPT, UR4, 0x180, URZ ;  /* 0x0000018004047890 */ /* 0x000fe4000ff1e0ff */
[----:B------:R-:W-:Y:S02]  /*02d0*/  UIADD3.X UR7, UPT, UPT, URZ, UR5, URZ, UP1, !UPT ;  /* 0x00000005ff077290 */ /* 0x000fe40008ffe4ff */
[----:B------:R-:W-:-:S07]  /*02e0*/  UIADD3.X UR5, UPT, UPT, URZ, UR5, URZ, UP0, !UPT ;  /* 0x00000005ff057290 */ /* 0x000fce00087fe4ff */
[----:B------:R3:W-:Y:S02]  /*02f0*/  UTMACCTL.PF [UR6] ;  /* 0x00000000060079b9 */ /* 0x0007e40008040000 */
[----:B------:R3:W-:Y:S02]  /*0300*/  UTMACCTL.PF [UR4] ;  /* 0x00000000040079b9 */ /* 0x0007e40008040000 */
[----:B---3--:R-:W-:Y:S01]  /*0310*/  NOP ;  /* 0x0000000000007918 */ /* 0x008fe20000000000 */
.L_x_5:
[----:B------:R-:W-:Y:S05]  /*0320*/  BSYNC.RECONVERGENT B0 ;  /* 0x0000000000007941 */ /* 0x000fea0003800200 */
.L_x_4:
[----:B------:R-:W-:Y:S04]  /*0330*/  BSSY.RECONVERGENT B0, `(.L_x_6) ;  /* 0x000000a000007945 */ /* 0x000fe80003800200 */
        /* <DEDUP_REMOVED lines=9> */
.L_x_7:
[----:B------:R-:W-:Y:S05]  /*03d0*/  BSYNC.RECONVERGENT B0 ;  /* 0x0000000000007941 */ /* 0x000fea0003800200 */
.L_x_6:
[----:B------:R-:W3:Y:S01]  /*03e0*/  LDCU.64 UR4, c[0x0][0x888] ;  /* 0x00011100ff0477ac */ /* 0x000ee20008000a00 */
[----:B------:R-:W-:Y:S02]  /*03f0*/  UISETP.EQ.U32.AND UP2, UPT, UR8, URZ, UPT ;  /* 0x000000ff0800728c */ /* 0x000fe4000bf42070 */
[----:B------:R-:W-:Y:S02]  /*0400*/  UPLOP3.LUT UP3, UPT, UPT, UPT, UPT, 0x80, 0x8 ;  /* 0x000000000008789c */ /* 0x000fe40003f6f070 */
[----:B---3--:R-:W-:-:S04]  /*0410*/  UISETP.NE.U32.AND UP0, UPT, UR4, URZ, UPT ;  /* 0x000000ff0400728c */ /* 0x008fc8000bf05070 */
[----:B------:R-:W-:-:S04]  /*0420*/  UISETP.NE.AND.EX UP1, UPT, UR5, URZ, UPT, UP0 ;  /* 0x000000ff0500728c */ /* 0x000fc8000bf25300 */
[----:B------:R-:W-:-:S04]  /*0430*/  UISETP.EQ.OR.EX UP4, UPT, UR9, URZ, !UP1, UP2 ;  /* 0x000000ff0900728c */ /* 0x000fc8000cf82720 */
[----:B------:R-:W-:-:S06]  /*0440*/  UP2UR UR4, UPR, URZ, 0x10 ;  /* 0x00000010ff047883 */ /* 0x000fcc0008000000 */
[----:B------:R-:W-:Y:S01]  /*0450*/  MOV R84, UR4 ;  /* 0x0000000400547c02 */ /* 0x000fe20008000f00 */
[----:B------:R-:W-:Y:S06]  /*0460*/  BRA.U !UP4, `(.L_x_8) ;  /* 0x000000010c207547 */ /* 0x000fec000b800000 */
[----:B------:R-:W-:Y:S01]  /*0470*/  UISETP.NE.U32.AND UP2, UPT, UR8, URZ, UPT ;  /* 0x000000ff0800728c */ /* 0x000fe2000bf45070 */
[----:B-----5:R-:W-:Y:S01]  /*0480*/  FSETP.NEU.AND P0, PT, R41, RZ, PT ;  /* 0x000000ff2900720b */ /* 0x020fe20003f0d000 */
[----:B------:R-:W-:Y:S02]  /*0490*/  USEL UR4, URZ, 0xffffffff, UP1 ;  /* 0xffffffffff047887 */ /* 0x000fe40008800000 */
[----:B------:R-:W-:-:S10]  /*04a0*/  UISETP.NE.AND.EX UP2, UPT, UR9, URZ, UPT, UP2 ;  /* 0x000000ff0900728c */ /* 0x000fd4000bf45320 */
[----:B------:R-:W-:Y:S01]  /*04b0*/  VOTEU.ANY UP0, P0 ;  /* 0x0000000000ff7886 */ /* 0x000fe20000000100 */
[----:B------:R-:W-:-:S04]  /*04c0*/  @!UP2 USEL UR4, URZ, 0xffffffff, UP0 ;  /* 0xffffffffff04a887 */ /* 0x000fc80008000000 */
[----:B------:R-:W-:-:S04]  /*04d0*/  ULOP3.LUT UR4, UR4, 0x1, URZ, 0xc0, !UPT ;  /* 0x0000000104047892 */ /* 0x000fc8000f8ec0ff */
[----:B------:R-:W-:-:S11]  /*04e0*/  UISETP.NE.U32.AND UP3, UPT, UR4, 0x1, UPT ;  /* 0x000000010400788c */ /* 0x000fd6000bf65070 */
.L_x_8:
[----:B-1----:R-:W1:Y:S01]  /*04f0*/  SHFL.IDX PT, R2, R82, RZ, 0x1f ;  /* 0x00001fff52027589 */ /* 0x002e6200000e0000 */
[----:B------:R-:W-:Y:S01]  /*0500*/  UISETP.NE.AND UP6, UPT, UR18, 0x2, UPT ;  /* 0x000000021200788c */ /* 0x000fe2000bfc5270 */
[----:B-1----:R-:W-:-:S13]  /*0510*/  ISETP.NE.AND P0, PT, R2, RZ, PT ;  /* 0x000000ff0200720c */ /* 0x002fda0003f05270 */
[----:B------:R-:W-:Y:S05]  /*0520*/  @P0 BRA `(.L_x_9) ;  /* 0x0000000000480947 */ /* 0x000fea0003800000 */
[----:B------:R-:W1:Y:S01]  /*0530*/  S2UR UR4, SR_CgaCtaId ;  /* 0x00000000000479c3 */ /* 0x000e620000008800 */
[----:B------:R-:W-:Y:S01]  /*0540*/  UMOV UR5, 0x400 ;  /* 0x0000040000057882 */ /* 0x000fe20000000000 */
[----:B------:R-:W-:Y:S01]  /*0550*/  UMOV UR8, 0x1 ;  /* 0x0000000100087882 */ /* 0x000fe20000000000 */
[----:B------:R-:W-:Y:S01]  /*0560*/  UMOV UR6, 0x2 ;  /* 0x0000000200067882 */ /* 0x000fe20000000000 */
[----:B------:R-:W-:-:S04]  /*0570*/  UIADD3 UR8, UPT, UPT, -UR8, 0x100000, URZ ;  /* 0x0010000008087890 */ /* 0x000fc8000fffe1ff */
[----:B------:R-:W-:Y:S02]  /*0580*/  USHF.L.U32 UR9, UR8, 0xb, URZ ;  /* 0x0000000b08097899 */ /* 0x000fe400080006ff */
[----:B------:R-:W-:Y:S02]  /*0590*/  USHF.L.U32 UR8, UR8, 0x1, URZ ;  /* 0x0000000108087899 */ /* 0x000fe400080006ff */
[----:B------:R-:W-:-:S04]  /*05a0*/  UIADD3 UR6, UPT, UPT, -UR6, 0x100000, URZ ;  /* 0x0010000006067890 */ /* 0x000fc8000fffe1ff */
[----:B------:R-:W-:Y:S02]  /*05b0*/  USHF.L.U32 UR7, UR6, 0xb, URZ ;  /* 0x0000000b06077899 */ /* 0x000fe400080006ff */
[----:B------:R-:W-:Y:S01]  /*05c0*/  USHF.L.U32 UR6, UR6, 0x1, URZ ;  /* 0x0000000106067899 */ /* 0x000fe200080006ff */
[----:B------:R-:W-:Y:S01]  /*05d0*/  ELECT P0, URZ, PT ;  /* 0x0000000000ff782f */ /* 0x000fe20003800000 */
[----:B-1----:R-:W-:Y:S01]  /*05e0*/  ULEA UR4, UR4, UR5, 0x18 ;  /* 0x0000000504047291 */ /* 0x002fe2000f8ec0ff */
[----:B------:R-:W1:Y:S11]  /*05f0*/  FENCE.VIEW.ASYNC.S ;  /* 0x00000000000073c6 */ /* 0x000e760000000000 */
[----:B-1----:R1:W3:Y:S01]  /*0600*/  SYNCS.EXCH.64 URZ, [UR4], UR8 ;  /* 0x0000000804ff75b2 */ /* 0x0022e20008000100 */
[----:B------:R1:W4:Y:S01]  /*0610*/  SYNCS.EXCH.64 URZ, [UR4+0x10], UR6 ;  /* 0x0000100604ff75b2 */ /* 0x0003220008000100 */
[----:B------:R1:W1:Y:S01]  /*0620*/  SYNCS.EXCH.64 URZ, [UR4+0x8], UR8 ;  /* 0x0000080804ff75b2 */ /* 0x0002620008000100 */
[----:B------:R1:W1:Y:S01]  /*0630*/  SYNCS.EXCH.64 URZ, [UR4+0x18], UR6 ;  /* 0x0000180604ff75b2 */ /* 0x0002620008000100 */
[----:B------:R-:W-:Y:S01]  /*0640*/  NOP ;  /* 0x0000000000007918 */ /* 0x000fe20000000000 */
.L_x_9:
[----:B------:R-:W2:Y:S01]  /*0650*/  SHFL.IDX PT, R2, R82, RZ, 0x1f ;  /* 0x00001fff52027589 */ /* 0x000ea200000e0000 */
[----:B------:R-:W-:Y:S01]  /*0660*/  NOP ;  /* 0x0000000000007918 */ /* 0x000fe20000000000 */
[----:B--2---:R-:W-:-:S13]  /*0670*/  ISETP.NE.AND P0, PT, R2, 0x1, PT ;  /* 0x000000010200780c */ /* 0x004fda0003f05270 */
[----:B------:R-:W-:Y:S05]  /*0680*/  @P0 BRA `(.L_x_10) ;  /* 0x0000000000580947 */ /* 0x000fea0003800000 */
[----:B-1----:R-:W1:Y:S01]  /*0690*/  S2UR UR4, SR_CgaCtaId ;  /* 0x00000000000479c3 */ /* 0x002e620000008800 */
        /* <DEDUP_REMOVED lines=12> */
[----:B-1----:R2:W1:Y:S01]  /*0760*/  SYNCS.EXCH.64 URZ, [UR4+0x20], UR8 ;  /* 0x0000200804ff75b2 */ /* 0x0024620008000100 */
[----:B------:R2:W1:Y:S01]  /*0770*/  SYNCS.EXCH.64 URZ, [UR4+0x40], UR6 ;  /* 0x0000400604ff75b2 */ /* 0x0004620008000100 */
[----:B------:R2:W1:Y:S01]  /*0780*/  SYNCS.EXCH.64 URZ, [UR4+0x28], UR8 ;  /* 0x0000280804ff75b2 */ /* 0x0004620008000100 */
[----:B------:R2:W1:Y:S01]  /*0790*/  SYNCS.EXCH.64 URZ, [UR4+0x48], UR6 ;  /* 0x0000480604ff75b2 */ /* 0x0004620008000100 */
[----:B------:R2:W1:Y:S01]  /*07a0*/  SYNCS.EXCH.64 URZ, [UR4+0x30], UR8 ;  /* 0x0000300804ff75b2 */ /* 0x0004620008000100 */
[----:B------:R2:W1:Y:S01]  /*07b0*/  SYNCS.EXCH.64 URZ, [UR4+0x50], UR6 ;  /* 0x0000500604ff75b2 */ /* 0x0004620008000100 */
[----:B------:R2:W1:Y:S01]  /*07c0*/  SYNCS.EXCH.64 URZ, [UR4+0x38], UR8 ;  /* 0x0000380804ff75b2 */ /* 0x0004620008000100 */
[----:B------:R2:W1:Y:S02]  /*07d0*/  SYNCS.EXCH.64 URZ, [UR4+0x58], UR6 ;  /* 0x0000580604ff75b2 */ /* 0x0004640008000100 */
[----:B--2---:R-:W-:Y:S01]  /*07e0*/  NOP ;  /* 0x0000000000007918 */ /* 0x004fe20000000000 */
.L_x_10:
[----:B------:R-:W2:Y:S01]  /*07f0*/  SHFL.IDX PT, R2, R82, RZ, 0x1f ;  /* 0x00001fff52027589 */ /* 0x000ea200000e0000 */
[----:B------:R-:W-:Y:S01]  /*0800*/  NOP ;  /* 0x0000000000007918 */ /* 0x000fe20000000000 */
[----:B--2---:R-:W-:-:S13]  /*0810*/  ISETP.NE.AND P0, PT, R2, 0x3, PT ;  /* 0x000000030200780c */ /* 0x004fda0003f05270 */
[----:B------:R-:W-:Y:S05]  /*0820*/  @P0 BRA `(.L_x_11) ;  /* 0x0000000000300947 */ /* 0x000fea0003800000 */
[----:B-1----:R-:W1:Y:S01]  /*0830*/  S2UR UR4, SR_CgaCtaId ;  /* 0x00000000000479c3 */ /* 0x002e620000008800 */
[----:B------:R-:W-:Y:S01]  /*0840*/  UMOV UR6, 0x400 ;  /* 0x0000040000067882 */ /* 0x000fe20000000000 */
[----:B------:R-:W-:Y:S01]  /*0850*/  UMOV UR5, 0x20 ;  /* 0x0000002000057882 */ /* 0x000fe20000000000 */
[----:B------:R-:W-:Y:S01]  /*0860*/  ELECT P0, URZ, PT ;  /* 0x0000000000ff782f */ /* 0x000fe20003800000 */
[----:B-1----:R-:W-:Y:S02]  /*0870*/  ULEA UR6, UR4, UR6, 0x18 ;  /* 0x0000000604067291 */ /* 0x002fe4000f8ec0ff */
[----:B------:R-:W-:-:S04]  /*0880*/  UIADD3 UR4, UPT, UPT, -UR5, 0x100000, URZ ;  /* 0x0010000005047890 */ /* 0x000fc8000fffe1ff */
[----:B------:R-:W-:Y:S02]  /*0890*/  USHF.L.U32 UR5, UR4, 0xb, URZ ;  /* 0x0000000b04057899 */ /* 0x000fe400080006ff */
[----:B------:R-:W-:Y:S01]  /*08a0*/  USHF.L.U32 UR4, UR4, 0x1, URZ ;  /* 0x0000000104047899 */ /* 0x000fe200080006ff */
[----:B------:R-:W1:Y:S11]  /*08b0*/  FENCE.VIEW.ASYNC.S ;  /* 0x00000000000073c6 */ /* 0x000e760000000000 */
[----:B-1----:R2:W1:Y:S01]  /*08c0*/  SYNCS.EXCH.64 URZ, [UR6+0x60], UR4 ;  /* 0x0000600406ff75b2 */ /* 0x0024620008000100 */
[----:B------:R2:W1:Y:S02]  /*08d0*/  SYNCS.EXCH.64 URZ, [UR6+0x68], UR4 ;  /* 0x0000680406ff75b2 */ /* 0x0004640008000100 */
[----:B--2---:R-:W-:Y:S01]  /*08e0*/  NOP ;  /* 0x0000000000007918 */ /* 0x004fe20000000000 */
.L_x_11:
[----:B------:R-:W2:Y:S01]  /*08f0*/  SHFL.IDX PT, R2, R82, RZ, 0x1f ;  /* 0x00001fff52027589 */ /* 0x000ea200000e0000 */
[----:B------:R-:W-:Y:S01]  /*0900*/  NOP ;  /* 0x0000000000007918 */ /* 0x000fe20000000000 */
[----:B--2---:R-:W-:-:S13]  /*0910*/  ISETP.NE.AND P0, PT, R2, 0x4, PT ;  /* 0x000000040200780c */ /* 0x004fda0003f05270 */
[----:B------:R-:W-:Y:S05]  /*0920*/  @P0 BRA `(.L_x_12) ;  /* 0x00000000004c0947 */ /* 0x000fea0003800000 */
[----:B-1----:R-:W1:Y:S01]  /*0930*/  S2UR UR6, SR_CgaCtaId ;  /* 0x00000000000679c3 */ /* 0x002e620000008800 */
[----:B------:R-:W-:Y:S01]  /*0940*/  UMOV UR4, 0x1e0 ;  /* 0x000001e000047882 */ /* 0x000fe20000000000 */
[----:B------:R-:W-:Y:S01]  /*0950*/  UMOV UR5, 0x400 ;  /* 0x0000040000057882 */ /* 0x000fe20000000000 */
[----:B------:R-:W-:Y:S01]  /*0960*/  USEL UR4, UR4, 0x1a0, UP3 ;  /* 0x000001a004047887 */ /* 0x000fe20009800000 */
[----:B------:R-:W-:Y:S01]  /*0970*/  UMOV UR8, 0x1 ;  /* 0x0000000100087882 */ /* 0x000fe20000000000 */
[----:B------:R-:W-:Y:S01]  /*0980*/  ELECT P0, URZ, PT ;  /* 0x0000000000ff782f */ /* 0x000fe20003800000 */
[----:B------:R-:W-:-:S04]  /*0990*/  UIADD3 UR8, UPT, UPT, -UR8, 0x100000, URZ ;  /* 0x0010000008087890 */ /* 0x000fc8000fffe1ff */
[----:B------:R-:W-:Y:S02]  /*09a0*/  USHF.L.U32 UR9, UR8, 0xb, URZ ;  /* 0x0000000b08097899 */ /* 0x000fe400080006ff */
[----:B------:R-:W-:Y:S02]  /*09b0*/  USHF.L.U32 UR8, UR8, 0x1, URZ ;  /* 0x0000000108087899 */ /* 0x000fe400080006ff */
[----:B-1----:R-:W-:Y:S02]  /*09c0*/  ULEA UR6, UR6, UR5, 0x18 ;  /* 0x0000000506067291 */ /* 0x002fe4000f8ec0ff */
[----:B------:R-:W-:-:S04]  /*09d0*/  UIADD3 UR4, UPT, UPT, -UR4, 0x100000, URZ ;  /* 0x0010000004047890 */ /* 0x000fc8000fffe1ff */
[----:B------:R-:W-:Y:S02]  /*09e0*/  USHF.L.U32 UR5, UR4, 0xb, URZ ;  /* 0x0000000b04057899 */ /* 0x000fe400080006ff */
[----:B------:R-:W-:Y:S01]  /*09f0*/  USHF.L.U32 UR4, UR4, 0x1, URZ ;  /* 0x0000000104047899 */ /* 0x000fe200080006ff */
[----:B------:R-:W1:Y:S03]  /*0a00*/  FENCE.VIEW.ASYNC.S ;  /* 0x00000000000073c6 */ /* 0x000e660000000000 */
[----:B-1----:R2:W1:Y:S08]  /*0a10*/  SYNCS.EXCH.64 URZ, [UR6+0x70], UR8 ;  /* 0x0000700806ff75b2 */ /* 0x0024700008000100 */
[----:B------:R2:W1:Y:S01]  /*0a20*/  SYNCS.EXCH.64 URZ, [UR6+0x80], UR4 ;  /* 0x0000800406ff75b2 */ /* 0x0004620008000100 */
[----:B------:R2:W1:Y:S01]  /*0a30*/  SYNCS.EXCH.64 URZ, [UR6+0x78], UR8 ;  /* 0x0000780806ff75b2 */ /* 0x0004620008000100 */
[----:B------:R2:W1:Y:S02]  /*0a40*/  SYNCS.EXCH.64 URZ, [UR6+0x88], UR4 ;  /* 0x0000880406ff75b2 */ /* 0x0004640008000100 */
[----:B--2---:R-:W-:Y:S01]  /*0a50*/  NOP ;  /* 0x0000000000007918 */ /* 0x004fe20000000000 */
.L_x_12:
        /* <DEDUP_REMOVED lines=26> */
.L_x_13:
[----:B------:R-:W2:Y:S01]  /*0c00*/  SHFL.IDX PT, R2, R82, RZ, 0x1f ;  /* 0x00001fff52027589 */ /* 0x000ea200000e0000 */
[----:B------:R-:W1:Y:S01]  /*0c10*/  S2UR UR47, SR_CgaCtaId ;  /* 0x00000000002f79c3 */ /* 0x000e620000008800 */
[----:B------:R-:W-:Y:S01]  /*0c20*/  NOP ;  /* 0x0000000000007918 */ /* 0x000fe20000000000 */
[----:B--2---:R-:W-:-:S13]  /*0c30*/  ISETP.NE.AND P0, PT, R2, 0x3, PT ;  /* 0x000000030200780c */ /* 0x004fda0003f05270 */
[----:B-1----:R-:W-:Y:S05]  /*0c40*/  @P0 BRA `(.L_x_14) ;  /* 0x0000000000340947 */ /* 0x002fea0003800000 */
[----:B------:R-:W-:Y:S01]  /*0c50*/  UMOV UR4, 0x400 ;  /* 0x0000040000047882 */ /* 0x000fe20000000000 */
[----:B------:R-:W-:Y:S01]  /*0c60*/  UMOV UR6, 0x20 ;  /* 0x0000002000067882 */ /* 0x000fe20000000000 */
[----:B------:R-:W-:Y:S02]  /*0c70*/  ULEA UR4, UR47, UR4, 0x18 ;  /* 0x000000042f047291 */ /* 0x000fe4000f8ec0ff */
[----:B------:R-:W-:-:S04]  /*0c80*/  UIADD3 UR6, UPT, UPT, -UR6, 0x100000, URZ ;  /* 0x0010000006067890 */ /* 0x000fc8000fffe1ff */
[----:B------:R-:W-:Y:S02]  /*0c90*/  USHF.L.U32 UR7, UR6, 0xb, URZ ;  /* 0x0000000b06077899 */ /* 0x000fe400080006ff */
[----:B------:R-:W-:Y:S01]  /*0ca0*/  USHF.L.U32 UR6, UR6, 0x1, URZ ;  /* 0x0000000106067899 */ /* 0x000fe200080006ff */
[----:B------:R-:W-:Y:S01]  /*0cb0*/  ELECT P0, URZ, PT ;  /* 0x0000000000ff782f */ /* 0x000fe20003800000 */
[----:B------:R-:W1:Y:S10]  /*0cc0*/  FENCE.VIEW.ASYNC.S ;  /* 0x00000000000073c6 */ /* 0x000e740000000000 */
[----:B-1----:R1:W2:Y:S01]  /*0cd0*/  SYNCS.EXCH.64 URZ, [UR4+0xd0], UR6 ;  /* 0x0000d00604ff75b2 */ /* 0x0022a20008000100 */
[----:B------:R1:W1:Y:S01]  /*0ce0*/  SYNCS.EXCH.64 URZ, [UR4+0xe0], UR6 ;  /* 0x0000e00604ff75b2 */ /* 0x0002620008000100 */
[----:B------:R1:W1:Y:S01]  /*0cf0*/  SYNCS.EXCH.64 URZ, [UR4+0xd8], UR6 ;  /* 0x0000d80604ff75b2 */ /* 0x0002620008000100 */
[----:B------:R1:W1:Y:S01]  /*0d00*/  SYNCS.EXCH.64 URZ, [UR4+0xe8], UR6 ;  /* 0x0000e80604ff75b2 */ /* 0x0002620008000100 */
[----:B------:R-:W-:Y:S01]  /*0d10*/  NOP ;  /* 0x0000000000007918 */ /* 0x000fe20000000000 */
.L_x_14:
[----:B-1----:R-:W1:Y:S01]  /*0d20*/  LDCU UR4, c[0x0][0x36c] ;  /* 0x00006d80ff0477ac */ /* 0x002e620008000800 */
[----:B------:R-:W-:Y:S01]  /*0d30*/  ISETP.NE.OR P3, PT, R0, 0x2, !P3 ;  /* 0x000000020000780c */ /* 0x000fe20005f65670 */
[----:B------:R-:W-:Y:S01]  /*0d40*/  NOP ;  /* 0x0000000000007918 */ /* 0x000fe20000000000 */
[----:B------:R-:W-:Y:S01]  /*0d50*/  LOP3.LUT R0, R93, 0x1f, RZ, 0xc0, !PT ;  /* 0x0000001f5d007812 */ /* 0x000fe200078ec0ff */
[----:B------:R-:W-:Y:S02]  /*0d60*/  UISETP.NE.AND UP4, UPT, UR18, URZ, UPT ;  /* 0x000000ff1200728c */ /* 0x000fe4000bf85270 */
[----:B-1----:R-:W-:-:S09]  /*0d70*/  UISETP.EQ.U32.AND UP5, UPT, UR4, 0x1, UPT ;  /* 0x000000010400788c */ /* 0x002fd2000bfa2070 */
[----:B------:R-:W-:Y:S05]  /*0d80*/  BRA.U !UP5, `(.L_x_15) ;  /* 0x000000010d087547 */ /* 0x000fea000b800000 */
[----:B--234-:R-:W-:Y:S01]  /*0d90*/  UCGABAR_ARV ;  /* 0x00000000000079c7 */ /* 0x01cfe20008000000 */
[----:B------:R-:W-:Y:S05]  /*0da0*/  BRA `(.L_x_16) ;  /* 0x0000000000047947 */ /* 0x000fea0003800000 */
.L_x_15:
[----:B--234-:R-:W-:Y:S01]  /*0db0*/  NOP ;  /* 0x0000000000007918 */ /* 0x01cfe20000000000 */
.L_x_16:
[----:B------:R-:W1:Y:S01]  /*0dc0*/  S2UR UR24, SR_CTAID.X ;  /* 0x00000000001879c3 */ /* 0x000e620000002500 */
[----:B------:R-:W-:-:S05]  /*0dd0*/  CS2R.32 R83, SR_CgaSize ;  /* 0x0000000000537805 */ /* 0x000fca0000008a00 */
[----:B------:R-:W-:-:S05]  /*0de0*/  IMAD R83, R83, -0xa0, RZ ;  /* 0xffffff6053537824 */ /* 0x000fca00078e02ff */
[----:B------:R-:W-:-:S14]  /*0df0*/  R2UR UR5, R83 ;  /* 0x00000000530572ca */ /* 0x000fdc00000e0000 */
[----:B------:R-:W2:Y:S01]  /*0e00*/  LDCU UR5, c[0x0][UR5+0x2b0] ;  /* 0x00005600050577ac */ /* 0x000ea20008000800 */
[----:B------:R-:W-:-:S05]  /*0e10*/  CS2R.32 R83, SR_CgaSize ;  /* 0x0000000000537805 */ /* 0x000fca0000008a00 */
[----:B------:R-:W-:-:S05]  /*0e20*/  IMAD R83, R83, -0xa0, RZ ;  /* 0xffffff6053537824 */ /* 0x000fca00078e02ff */
[----:B------:R-:W-:-:S14]  /*0e30*/  R2UR UR4, R83 ;  /* 0x00000000530472ca */ /* 0x000fdc00000e0000 */
[----:B------:R-:W3:Y:S01]  /*0e40*/  LDCU UR4, c[0x0][UR4+0x2b4] ;  /* 0x00005680040477ac */ /* 0x000ee20008000800 */
[----:B------:R-:W4:Y:S01]  /*0e50*/  S2UR UR28, SR_CTAID.Y ;  /* 0x00000000001c79c3 */ /* 0x000f220000002600 */
[----:B------:R-:W-:-:S05]  /*0e60*/  CS2R.32 R83, SR_CgaSize ;  /* 0x0000000000537805 */ /* 0x000fca0000008a00 */
[----:B------:R-:W-:-:S05]  /*0e70*/  IMAD R83, R83, -0xa0, RZ ;  /* 0xffffff6053537824 */ /* 0x000fca00078e02ff */
[----:B------:R-:W-:-:S14]  /*0e80*/  R2UR UR6, R83 ;  /* 0x00000000530672ca */ /* 0x000fdc00000e0000 */
[----:B------:R-:W3:Y:S01]  /*0e90*/  LDCU UR6, c[0x0][UR6+0x2a0] ;  /* 0x00005400060677ac */ /* 0x000ee20008000800 */
[----:B------:R-:W-:-:S05]  /*0ea0*/  CS2R.32 R83, SR_CgaSize ;  /* 0x0000000000537805 */ /* 0x000fca0000008a00 */
[----:B------:R-:W-:-:S05]  /*0eb0*/  IMAD R83, R83, -0xa0, RZ ;  /* 0xffffff6053537824 */ /* 0x000fca00078e02ff */
[----:B------:R-:W-:-:S14]  /*0ec0*/  R2UR UR63, R83 ;  /* 0x00000000533f72ca */ /* 0x000fdc00000e0000 */
[----:B------:R-:W3:Y:S01]  /*0ed0*/  LDCU UR63, c[0x0][UR63+0x2a4] ;  /* 0x000054803f3f77ac */ /* 0x000ee20008000800 */
[----:B------:R-:W-:Y:S01]  /*0ee0*/  USHF.L.U32 UR23, UR47, 0xd, URZ ;  /* 0x0000000d2f177899 */ /* 0x000fe200080006ff */
[----:B------:R-:W3:Y:S01]  /*0ef0*/  LDCU UR19, c[0x0][0xb24] ;  /* 0x00016480ff1377ac */ /* 0x000ee20008000800 */
[----:B------:R-:W3:Y:S01]  /*0f00*/  LDCU UR42, c[0x0][0xb24] ;  /* 0x00016480ff2a77ac */ /* 0x000ee20008000800 */
[----:B-1----:R-:W-:Y:S01]  /*0f10*/  I2FP.F32.U32 R3, UR24 ;  /* 0x0000001800037c45 */ /* 0x002fe20008201000 */
[----:B------:R-:W1:Y:S04]  /*0f20*/  LDCU UR22, c[0x0][0xb30] ;  /* 0x00016600ff1677ac */ /* 0x000e680008000800 */
[----:B--2---:R-:W-:Y:S01]  /*0f30*/  FMUL R3, R3, UR5 ;  /* 0x0000000503037c20 */ /* 0x004fe20008400000 */
[----:B------:R-:W-:Y:S01]  /*0f40*/  ULOP3.LUT UR23, UR23, 0x2000, URZ, 0xc0, !UPT ;  /* 0x0000200017177892 */ /* 0x000fe2000f8ec0ff */
[----:B----4-:R-:W-:-:S04]  /*0f50*/  I2FP.F32.U32 R2, UR28 ;  /* 0x0000001c00027c45 */ /* 0x010fc80008201000 */
[----:B------:R-:W2:Y:S01]  /*0f60*/  F2I.U32.TRUNC.NTZ R3, R3 ;  /* 0x0000000300037305 */ /* 0x000ea2000020f000 */
[----:B---3--:R-:W-:-:S07]  /*0f70*/  FMUL R2, R2, UR4 ;  /* 0x0000000402027c20 */ /* 0x008fce0008400000 */
[----:B------:R-:W3:Y:S01]  /*0f80*/  F2I.U32.TRUNC.NTZ R2, R2 ;  /* 0x0000000200027305 */ /* 0x000ee2000020f000 */
[----:B--2---:R-:W-:Y:S02]  /*0f90*/  R2UR UR5, R3 ;  /* 0x00000000030572ca */ /* 0x004fe400000e0000 */
[----:B---3--:R-:W-:Y:S02]  /*0fa0*/  R2UR UR4, R2 ;  /* 0x00000000020472ca */ /* 0x008fe400000e0000 */
[----:B------:R-:W-:-:S09]  /*0fb0*/  PRMT R2, RZ, 0x7610, R2 ;  /* 0x00007610ff027816 */ /* 0x000fd20000000002 */
[----:B------:R-:W-:-:S04]  /*0fc0*/  UIADD3 UR5, UPT, UPT, -UR5, URZ, URZ ;  /* 0x000000ff05057290 */ /* 0x000fc8000fffe1ff */
[----:B------:R-:W-:Y:S02]  /*0fd0*/  UIMAD UR5, UR6, UR5, UR24 ;  /* 0x00000005060572a4 */ /* 0x000fe4000f8e0218 */
[----:B------:R-:W-:-:S04]  /*0fe0*/  UIADD3 UR4, UPT, UPT, -UR4, URZ, URZ ;  /* 0x000000ff04047290 */ /* 0x000fc8000fffe1ff */
[----:B------:R-:W-:Y:S01]  /*0ff0*/  IMAD.U32 R83, RZ, RZ, UR5 ;  /* 0x00000005ff537e24 */ /* 0x000fe2000f8e00ff */
[----:B------:R-:W-:Y:S01]  /*1000*/  UIMAD UR63, UR63, UR4, UR28 ;  /* 0x000000043f3f72a4 */ /* 0x000fe2000f8e021c */
[----:B-1----:R-:W-:Y:S11]  /*1010*/  BRA.U UP4, `(.L_x_17) ;  /* 0x0000000104287547 */ /* 0x002ff6000b800000 */
[----:B------:R-:W-:Y:S01]  /*1020*/  R2UR UR6, R83 ;  /* 0x00000000530672ca */ /* 0x000fe200000e0000 */
[----:B------:R-:W-:-:S12]  /*1030*/  UISETP.NE.AND UP0, UPT, UR63, URZ, UPT ;  /* 0x000000ff3f00728c */ /* 0x000fd8000bf05270 */
[----:B------:R-:W-:-:S04]  /*1040*/  UISETP.EQ.OR UP0, UPT, UR6, URZ, !UP0 ;  /* 0x000000ff0600728c */ /* 0x000fc8000c702670 */
[----:B------:R-:W-:Y:S02]  /*1050*/  USEL UR5, URZ, 0x1, !UP0 ;  /* 0x00000001ff057887 */ /* 0x000fe4000c000000 */
[----:B------:R-:W-:-:S04]  /*1060*/  UISETP.NE.AND UP0, UPT, UR63, URZ, UPT ;  /* 0x000000ff3f00728c */ /* 0x000fc8000bf05270 */
[----:B------:R-:W-:Y:S02]  /*1070*/  USEL UR4, URZ, 0x2, UP0 ;  /* 0x00000002ff047887 */ /* 0x000fe40008000000 */
[----:B------:R-:W-:-:S04]  /*1080*/  UISETP.NE.AND UP0, UPT, UR6, 0x1, UPT ;  /* 0x000000010600788c */ /* 0x000fc8000bf05270 */
[----:B------:R-:W-:-:S04]  /*1090*/  USEL UR4, UR4, 0x2, UP0 ;  /* 0x0000000204047887 */ /* 0x000fc80008000000 */
[----:B------:R-:W-:-:S06]  /*10a0*/  UIADD3 UR4, UPT, UPT, UR5, UR4, URZ ;  /* 0x0000000405047290 */ /* 0x000fcc000fffe0ff */
[----:B------:R-:W-:-:S07]  /*10b0*/  MOV R2, UR4 ;  /* 0x0000000400027c02 */ /* 0x000fce0008000f00 */
.L_x_17:
[----:B------:R-:W1:Y:S01]  /*10c0*/  S2UR UR36, SR_CTAID.Z ;  /* 0x00000000002479c3 */ /* 0x000e620000002700 */
[----:B------:R-:W-:-:S09]  /*10d0*/  UISETP.GE.AND UP0, UPT, UR19, 0x1, UPT ;  /* 0x000000011300788c */ /* 0x000fd2000bf06270 */
[----:B------:R-:W-:Y:S05]  /*10e0*/  BRA.U !UP0, `(.L_x_18) ;  /* 0x0000000108d07547 */ /* 0x000fea000b800000 */
[----:B------:R-:W2:Y:S01]  /*10f0*/  LDCU UR20, c[0x0][0xb0c] ;  /* 0x00016180ff1477ac */ /* 0x000ea20008000800 */
[----:B------:R-:W3:Y:S01]  /*1100*/  LDCU.128 UR12, c[0x0][0xb10] ;  /* 0x00016200ff0c77ac */ /* 0x000ee20008000c00 */
[----:B------:R-:W4:Y:S01]  /*1110*/  LDCU UR6, c[0x0][0x370] ;  /* 0x00006e00ff0677ac */ /* 0x000f220008000800 */
[----:B------:R-:W1:Y:S01]  /*1120*/  LDCU UR7, c[0x0][0x374] ;  /* 0x00006e80ff0777ac */ /* 0x000e620008000800 */
[----:B------:R-:W1:Y:S01]  /*1130*/  LDCU UR21, c[0x0][0xb20] ;  /* 0x00016400ff1577ac */ /* 0x000e620008000800 */
[----:B--2---:R-:W-:Y:S02]  /*1140*/  UISETP.NE.AND UP0, UPT, UR20, 0x1, UPT ;  /* 0x000000011400788c */ /* 0x004fe4000bf05270 */
[----:B---3--:R-:W-:Y:S01]  /*1150*/  UIMAD.WIDE.U32 UR4, UR24, UR12, URZ ;  /* 0x0000000c180472a5 */ /* 0x008fe2000f8e00ff */
[----:B------:R-:W2:Y:S01]  /*1160*/  LDCU.64 UR8, c[0x0][0xb28] ;  /* 0x00016500ff0877ac */ /* 0x000ea20008000a00 */
[----:B----4-:R-:W-:Y:S02]  /*1170*/  UIMAD.WIDE.U32 UR10, UR6, UR12, URZ ;  /* 0x0000000c060a72a5 */ /* 0x010fe4000f8e00ff */
[----:B------:R-:W-:-:S02]  /*1180*/  USHF.R.U32.HI UR5, URZ, UR13, UR5 ;  /* 0x0000000dff057299 */ /* 0x000fc40008011605 */
[----:B------:R-:W-:Y:S02]  /*1190*/  UISETP.NE.AND UP2, UPT, UR19, 0x1, UPT ;  /* 0x000000011300788c */ /* 0x000fe4000bf45270 */
[----:B------:R-:W-:Y:S01]  /*11a0*/  USEL UR5, UR24, UR5, !UP0 ;  /* 0x0000000518057287 */ /* 0x000fe2000c000000 */
[----:B------:R-:W-:Y:S01]  /*11b0*/  UMOV UR10, UR11 ;  /* 0x0000000b000a7c82 */ /* 0x000fe20008000000 */
[----:B------:R-:W-:Y:S02]  /*11c0*/  UIMAD.WIDE.U32 UR16, UR28, UR15, URZ ;  /* 0x0000000f1c1072a5 */ /* 0x000fe4000f8e00ff */
[----:B------:R-:W-:Y:S02]  /*11d0*/  @UP0 USHF.R.U32.HI UR6, URZ, UR13, UR10 ;  /* 0x0000000dff060299 */ /* 0x000fe4000801160a */
[----:B------:R-:W-:Y:S02]  /*11e0*/  UISETP.NE.AND UP0, UPT, UR14, 0x1, UPT ;  /* 0x000000010e00788c */ /* 0x000fe4000bf05270 */
[----:B-1----:R-:W-:-:S02]  /*11f0*/  UIMAD.WIDE.U32 UR10, UR7, UR15, URZ ;  /* 0x0000000f070a72a5 */ /* 0x002fc4000f8e00ff */
[----:B--2---:R-:W-:Y:S01]  /*1200*/  UIMAD.WIDE.U32 UR12, UR6, UR8, URZ ;  /* 0x00000008060c72a5 */ /* 0x004fe2000f8e00ff */
[----:B------:R-:W-:Y:S02]  /*1210*/  UMOV UR4, UR17 ;  /* 0x0000001100047c82 */ /* 0x000fe40008000000 */
[----:B------:R-:W-:Y:S02]  /*1220*/  USHF.R.U32.HI UR4, URZ, UR21, UR4 ;  /* 0x00000015ff047299 */ /* 0x000fe40008011604 */
[----:B------:R-:W-:Y:S02]  /*1230*/  UMOV UR10, UR11 ;  /* 0x0000000b000a7c82 */ /* 0x000fe40008000000 */
[----:B------:R-:W-:Y:S01]  /*1240*/  UMOV UR12, UR13 ;  /* 0x0000000d000c7c82 */ /* 0x000fe20008000000 */
[----:B------:R-:W-:Y:S02]  /*1250*/  @UP0 USHF.R.U32.HI UR7, URZ, UR21, UR10 ;  /* 0x00000015ff070299 */ /* 0x000fe4000801160a */
[----:B------:R-:W-:-:S02]  /*1260*/  USEL UR4, UR28, UR4, !UP0 ;  /* 0x000000041c047287 */ /* 0x000fc4000c000000 */
[----:B------:R-:W-:Y:S02]  /*1270*/  UIMAD.WIDE.U32 UR10, UR7, UR8, URZ ;  /* 0x00000008070a72a5 */ /* 0x000fe4000f8e00ff */
[----:B------:R-:W-:Y:S02]  /*1280*/  @UP2 USHF.R.U32.HI UR6, URZ, UR9, UR12 ;  /* 0x00000009ff062299 */ /* 0x000fe4000801160c */
[----:B------:R-:W-:-:S03]  /*1290*/  UIMAD.WIDE.U32 UR12, UR4, UR8, URZ ;  /* 0x00000008040c72a5 */ /* 0x000fc6000f8e00ff */
[----:B------:R-:W-:Y:S02]  /*12a0*/  UMOV UR10, UR11 ;  /* 0x0000000b000a7c82 */ /* 0x000fe40008000000 */
[----:B------:R-:W-:Y:S02]  /*12b0*/  @UP2 USHF.R.U32.HI UR7, URZ, UR9, UR10 ;  /* 0x00000009ff072299 */ /* 0x000fe4000801160a */
[----:B------:R-:W-:Y:S02]  /*12c0*/  UIMAD UR10, UR6, UR19, URZ ;  /* 0x00000013060a72a4 */ /* 0x000fe4000f8e02ff */
[----:B------:R-:W-:-:S04]  /*12d0*/  UIMAD UR7, UR7, UR19, URZ ;  /* 0x00000013070772a4 */ /* 0x000fc8000f8e02ff */
[----:B------:R-:W-:-:S03]  /*12e0*/  UISETP.GE.AND UP0, UPT, UR4, UR7, UPT ;  /* 0x000000070400728c */ /* 0x000fc6000bf06270 */
[----:B------:R-:W-:Y:S01]  /*12f0*/  UMOV UR7, UR13 ;  /* 0x0000000d00077c82 */ /* 0x000fe20008000000 */
[----:B------:R-:W-:Y:S02]  /*1300*/  UISETP.GE.OR UP0, UPT, UR5, UR10, UP0 ;  /* 0x0000000a0500728c */ /* 0x000fe40008706670 */
[----:B------:R-:W-:Y:S02]  /*1310*/  UIMAD.WIDE.U32 UR10, UR5, UR8, URZ ;  /* 0x00000008050a72a5 */ /* 0x000fe4000f8e00ff */
[----:B------:R-:W-:Y:S02]  /*1320*/  USHF.R.U32.HI UR7, URZ, UR9, UR7 ;  /* 0x00000009ff077299 */ /* 0x000fe40008011607 */
[----:B------:R-:W-:Y:S02]  /*1330*/  UIADD3 UR10, UPT, UPT, -UR4, URZ, URZ ;  /* 0x000000ff040a7290 */ /* 0x000fe4000fffe1ff */
[----:B------:R-:W-:Y:S02]  /*1340*/  USEL UR7, UR4, UR7, !UP2 ;  /* 0x0000000704077287 */ /* 0x000fe4000d000000 */
[----:B------:R-:W-:Y:S01]  /*1350*/  UIMAD UR10, UR14, UR10, UR28 ;  /* 0x0000000a0e0a72a4 */ /* 0x000fe2000f8e021c */
[----:B------:R-:W-:Y:S01]  /*1360*/  @!UP0 UMOV UR8, UR11 ;  /* 0x0000000b00088c82 */ /* 0x000fe20008000000 */
[----:B------:R-:W-:-:S02]  /*1370*/  UIADD3 UR11, UPT, UPT, -UR5, URZ, URZ ;  /* 0x000000ff050b7290 */ /* 0x000fc4000fffe1ff */
[----:B------:R-:W-:Y:S02]  /*1380*/  @!UP0 USHF.R.U32.HI UR8, URZ, UR9, UR8 ;  /* 0x00000009ff088299 */ /* 0x000fe40008011608 */
[----:B------:R-:W-:Y:S02]  /*1390*/  UIADD3 UR9, UPT, UPT, -UR7, URZ, URZ ;  /* 0x000000ff07097290 */ /* 0x000fe4000fffe1ff */
[----:B------:R-:W-:Y:S02]  /*13a0*/  @!UP0 USEL UR8, UR5, UR8, !UP2 ;  /* 0x0000000805088287 */ /* 0x000fe4000d000000 */
[----:B------:R-:W-:Y:S02]  /*13b0*/  UIMAD UR9, UR19, UR9, UR4 ;  /* 0x00000009130972a4 */ /* 0x000fe4000f8e0204 */
[----:B------:R-:W-:Y:S02]  /*13c0*/  @!UP0 UIADD3 UR7, UPT, UPT, UR7, -UR8, URZ ;  /* 0x8000000807078290 */ /* 0x000fe4000fffe0ff */
[----:B------:R-:W-:-:S02]  /*13d0*/  @!UP0 UIMAD UR6, UR9, UR6, UR8 ;  /* 0x00000006090682a4 */ /* 0x000fc4000f8e0208 */
[----:B------:R-:W-:Y:S02]  /*13e0*/  @!UP0 UIMAD UR4, UR7, UR19, UR5 ;  /* 0x00000013070482a4 */ /* 0x000fe4000f8e0205 */
[----:B------:R-:W-:Y:S02]  /*13f0*/  UIMAD UR24, UR20, UR11, UR24 ;  /* 0x0000000b141872a4 */ /* 0x000fe4000f8e0218 */
[----:B------:R-:W-:Y:S01]  /*1400*/  UIMAD UR28, UR4, UR14, UR10 ;  /* 0x0000000e041c72a4 */ /* 0x000fe2000f8e020a */
[----:B------:R-:W-:Y:S02]  /*1410*/  @!UP0 UMOV UR5, UR6 ;  /* 0x0000000600058c82 */ /* 0x000fe40008000000 */
[----:B------:R-:W-:-:S12]  /*1420*/  UIMAD UR24, UR5, UR20, UR24 ;  /* 0x00000014051872a4 */ /* 0x000fd8000f8e0218 */
.L_x_18:
[----:B------:R-:W-:-:S09]  /*1430*/  UISETP.NE.AND UP0, UPT, UR22, 0x1, UPT ;  /* 0x000000011600788c */ /* 0x000fd2000bf05270 */
[----:B------:R-:W-:Y:S05]  /*1440*/  BRA.U UP0, `(.L_x_19) ;  /* 0x0000000100407547 */ /* 0x000fea000b800000 */
[----:B------:R-:W2:Y:S01]  /*1450*/  LDCU.128 UR8, c[0x0][0xb10] ;  /* 0x00016200ff0877ac */ /* 0x000ea20008000c00 */
[----:B------:R-:W3:Y:S01]  /*1460*/  LDCU UR12, c[0x0][0xb0c] ;  /* 0x00016180ff0c77ac */ /* 0x000ee20008000800 */
[----:B------:R-:W4:Y:S01]  /*1470*/  LDCU UR13, c[0x0][0xb20] ;  /* 0x00016400ff0d77ac */ /* 0x000f220008000800 */
[----:B--2---:R-:W-:Y:S02]  /*1480*/  UIMAD.WIDE.U32 UR4, UR24, UR8, URZ ;  /* 0x00000008180472a5 */ /* 0x004fe4000f8e00ff */
[----:B------:R-:W-:Y:S02]  /*1490*/  UIMAD.WIDE.U32 UR6, UR28, UR11, URZ ;  /* 0x0000000b1c0672a5 */ /* 0x000fe4000f8e00ff */
[----:B---3--:R-:W-:Y:S02]  /*14a0*/  UISETP.NE.AND UP0, UPT, UR12, 0x1, UPT ;  /* 0x000000010c00788c */ /* 0x008fe4000bf05270 */
[----:B------:R-:W-:-:S03]  /*14b0*/  USHF.R.U32.HI UR5, URZ, UR9, UR5 ;  /* 0x00000009ff057299 */ /* 0x000fc60008011605 */
[----:B------:R-:W-:Y:S01]  /*14c0*/  UMOV UR4, UR7 ;  /* 0x0000000700047c82 */ /* 0x000fe20008000000 */
[----:B------:R-:W-:Y:S02]  /*14d0*/  USEL UR5, UR24, UR5, !UP0 ;  /* 0x0000000518057287 */ /* 0x000fe4000c000000 */
[----:B------:R-:W-:Y:S02]  /*14e0*/  UISETP.NE.AND UP0, UPT, UR10, 0x1, UPT ;  /* 0x000000010a00788c */ /* 0x000fe4000bf05270 */
[----:B----4-:R-:W-:-:S04]  /*14f0*/  USHF.R.U32.HI UR4, URZ, UR13, UR4 ;  /* 0x0000000dff047299 */ /* 0x010fc80008011604 */
[----:B------:R-:W-:-:S04]  /*1500*/  USEL UR4, UR28, UR4, !UP0 ;  /* 0x000000041c047287 */ /* 0x000fc8000c000000 */
[----:B------:R-:W-:Y:S02]  /*1510*/  UIADD3 UR6, UPT, UPT, UR5, -UR4, URZ ;  /* 0x8000000405067290 */ /* 0x000fe4000fffe0ff */
[----:B------:R-:W-:Y:S02]  /*1520*/  UIADD3 UR4, UPT, UPT, -UR5, UR4, URZ ;  /* 0x0000000405047290 */ /* 0x000fe4000fffe1ff */
[----:B------:R-:W-:Y:S02]  /*1530*/  UIMAD UR28, UR6, UR10, UR28 ;  /* 0x0000000a061c72a4 */ /* 0x000fe4000f8e021c */
[----:B------:R-:W-:-:S12]  /*1540*/  UIMAD UR24, UR4, UR12, UR24 ;  /* 0x0000000c041872a4 */ /* 0x000fd8000f8e0218 */
.L_x_19:
[----:B------:R-:W-:Y:S01]  /*1550*/  UISETP.NE.AND UP0, UPT, UR18, 0x2, UPT ;  /* 0x000000021200788c */ /* 0x000fe2000bf05270 */
[----:B------:R-:W-:Y:S09]  /*1560*/  BRA.U !UP5, `(.L_x_20) ;  /* 0x000000010d0c7547 */ /* 0x000ff2000b800000 */
[----:B------:R-:W-:Y:S01]  /*1570*/  UCGABAR_WAIT ;  /* 0x0000000000007dc7 */ /* 0x000fe20008000000 */
[----:B------:R-:W-:Y:S01]  /*1580*/  CCTL.IVALL ;  /* 0x00000000ff00798f */ /* 0x000fe20002000000 */
[----:B------:R-:W-:Y:S05]  /*1590*/  BRA `(.L_x_21) ;  /* 0x0000000000047947 */ /* 0x000fea0003800000 */
.L_x_20:
[----:B------:R-:W-:Y:S06]  /*15a0*/  BAR.SYNC.DEFER_BLOCKING 0x0 ;  /* 0x0000000000007b1d */ /* 0x000fec0000010000 */
.L_x_21:
[----:B------:R-:W-:Y:S05]  /*15b0*/  BRA.U UP0, `(.L_x_22) ;  /* 0x0000001100dc7547 */ /* 0x000fea000b800000 */
[----:B------:R-:W2:Y:S01]  /*15c0*/  LDCU UR6, c[0x0][0x38c] ;  /* 0x00007180ff0677ac */ /* 0x000ea20008000800 */
[----:B------:R-:W-:Y:S01]  /*15d0*/  PLOP3.LUT P1, PT, PT, PT, UP3, 0x80, 0x8 ;  /* 0x000000000008781c */ /* 0x000fe20003f2f038 */
[----:B------:R-:W-:Y:S01]  /*15e0*/  IMAD.MOV.U32 R12, RZ, RZ, 0x1 ;  /* 0x00000001ff0c7424 */ /* 0x000fe200078e00ff */
[----:B------:R-:W-:Y:S01]  /*15f0*/  ISETP.EQ.OR P2, PT, R0, RZ, P3 ;  /* 0x000000ff0000720c */ /* 0x000fe20001f42670 */
[----:B------:R-:W-:Y:S01]  /*1600*/  UISETP.NE.AND UP1, UPT, UR18, URZ, UPT ;  /* 0x000000ff1200728c */ /* 0x000fe2000bf25270 */
[----:B------:R-:W-:Y:S01]  /*1610*/  PLOP3.LUT P1, PT, P1, PT, PT, 0x8, 0x80 ;  /* 0x000000000080781c */ /* 0x000fe20000f2e170 */
[----:B------:R-:W-:Y:S01]  /*1620*/  USEL UR29, URZ, 0x1, UP6 ;  /* 0x00000001ff1d7887 */ /* 0x000fe2000b000000 */
[----:B------:R-:W-:Y:S01]  /*1630*/  CS2R R10, SRZ ;  /* 0x00000000000a7805 */ /* 0x000fe2000001ff00 */
[----:B------:R-:W-:Y:S01]  /*1640*/  IMAD.MOV.U32 R9, RZ, RZ, RZ ;  /* 0x000000ffff097224 */ /* 0x000fe200078e00ff */
[----:B------:R-:W3:Y:S01]  /*1650*/  LDCU UR44, c[0x0][0x370] ;  /* 0x00006e00ff2c77ac */ /* 0x000ee20008000800 */
[----:B------:R-:W-:Y:S01]  /*1660*/  IMAD.MOV.U32 R8, RZ, RZ, 0x1 ;  /* 0x00000001ff087424 */ /* 0x000fe200078e00ff */
[----:B------:R-:W4:Y:S01]  /*1670*/  LDCU.64 UR38, c[0x0][0x348] ;  /* 0x00006900ff2677ac */ /* 0x000f220008000a00 */
[----:B------:R-:W-:-:S02]  /*1680*/  USHF.R.U32.HI UR49, URZ, 0x6, UR23 ;  /* 0x00000006ff317899 */ /* 0x000fc40008011617 */
[----:B--2---:R-:W-:Y:S02]  /*1690*/  UIADD3 UR5, UPT, UPT, UR6, 0x7f, URZ ;  /* 0x0000007f06057890 */ /* 0x004fe4000fffe0ff */
[----:B------:R-:W-:Y:S02]  /*16a0*/  UIADD3 UR50, UPT, UPT, UR6, 0xfe, URZ ;  /* 0x000000fe06327890 */ /* 0x000fe4000fffe0ff */
[----:B------:R-:W-:Y:S01]  /*16b0*/  USHF.R.S32.HI UR4, URZ, 0x1f, UR5 ;  /* 0x0000001fff047899 */ /* 0x000fe20008011405 */
[----:B------:R-:W2:Y:S03]  /*16c0*/  LDCU UR43, c[0x0][0x374] ;  /* 0x00006e80ff2b77ac */ /* 0x000ea60008000800 */
[----:B------:R-:W-:Y:S02]  /*16d0*/  ULEA.HI UR4, UR4, UR5, URZ, 0x7 ;  /* 0x0000000504047291 */ /* 0x000fe4000f8f38ff */
[----:B------:R-:W-:-:S02]  /*16e0*/  USEL UR29, UR29, 0x2, UP1 ;  /* 0x000000021d1d7887 */ /* 0x000fc40008800000 */
[----:B------:R-:W-:Y:S02]  /*16f0*/  USHF.R.S32.HI UR46, URZ, 0x7, UR4 ;  /* 0x00000007ff2e7899 */ /* 0x000fe40008011404 */
[----:B------:R-:W-:Y:S02]  /*1700*/  UIADD3 UR4, UPT, UPT, UR6, -0x1, URZ ;  /* 0xffffffff06047890 */ /* 0x000fe4000fffe0ff */
[----:B------:R-:W-:Y:S02]  /*1710*/  UISETP.LT.U32.AND UP0, UPT, UR46, 0x2, UPT ;  /* 0x000000022e00788c */ /* 0x000fe4000bf01070 */
[----:B------:R-:W-:Y:S02]  /*1720*/  UISETP.GE.U32.AND UP2, UPT, UR4, -0xff, UPT ;  /* 0xffffff010400788c */ /* 0x000fe4000bf46070 */
[----:B------:R-:W-:Y:S01]  /*1730*/  USEL UR45, UR46, 0x2, UP0 ;  /* 0x000000022e2d7887 */ /* 0x000fe20008000000 */
[----:B------:R-:W-:-:S03]  /*1740*/  UMOV UR21, URZ ;  /* 0x000000ff00157c82 */ /* 0x000fc60008000000 */
[----:B------:R-:W-:Y:S02]  /*1750*/  UIADD3 UR22, UPT, UPT, UR45, -0x1, URZ ;  /* 0xffffffff2d167890 */ /* 0x000fe4000fffe0ff */
[----:B------:R-:W-:-:S03]  /*1760*/  UIADD3 UR48, UPT, UPT, UR46, -UR45, URZ ;  /* 0x8000002d2e307290 */ /* 0x000fc6000fffe0ff */
[----:B------:R-:W-:-:S04]  /*1770*/  @UP2 UIADD3 UR22, UPT, UPT, UR45, URZ, URZ ;  /* 0x000000ff2d162290 */ /* 0x000fc8000fffe0ff */
[----:B--234-:R-:W-:-:S12]  /*1780*/  UIADD3 UR22, UPT, UPT, UR22, 0x1, URZ ;  /* 0x0000000116167890 */ /* 0x01cfd8000fffe0ff */
.L_x_42:
[----:B------:R-:W-:Y:S01]  /*1790*/  UISETP.NE.AND UP0, UPT, UR47, URZ, UPT ;  /* 0x000000ff2f00728c */ /* 0x000fe2000bf05270 */
[----:B------:R-:W2:Y:S08]  /*17a0*/  S2UR UR47, SR_CgaCtaId ;  /* 0x00000000002f79c3 */ /* 0x000eb00000008800 */
[----:B-1----:R-:W-:Y:S05]  /*17b0*/  BRA.U UP0, `(.L_x_23) ;  /* 0x0000000100347547 */ /* 0x002fea000b800000 */
[----:B------:R-:W3:Y:S01]  /*17c0*/  S2R R0, SR_CgaCtaId ;  /* 0x0000000000007919 */ /* 0x000ee20000008800 */
[----:B------:R-:W-:Y:S02]  /*17d0*/  MOV R3, 0x400 ;  /* 0x0000040000037802 */ /* 0x000fe40000000f00 */
[----:B------:R-:W-:Y:S02]  /*17e0*/  SHF.L.U32 R2, R8, 0x1f, RZ ;  /* 0x0000001f08027819 */ /* 0x000fe400000006ff */
[----:B---3--:R-:W-:-:S05]  /*17f0*/  LEA R0, R0, R3, 0x18 ;  /* 0x0000000300007211 */ /* 0x008fca00078ec0ff */
[----:B------:R-:W-:-:S04]  /*1800*/  IMAD R3, R9, 0x8, R0 ;  /* 0x0000000809037824 */ /* 0x000fc800078e0200 */
[----:B------:R-:W3:Y:S02]  /*1810*/  SYNCS.PHASECHK.TRANS64.TRYWAIT P0, [R3+URZ+0xe0], R2 ;  /* 0x0000e002030075a7 */ /* 0x000ee400080011ff */
[----:B---3--:R-:W-:Y:S05]  /*1820*/  @!P0 BRA `(.L_x_24) ;  /* 0x0000007c00f48947 */ /* 0x008fea0003800000 */
.L_x_136:
[----:B------:R-:W-:Y:S01]  /*1830*/  VIADD R9, R9, 0x1 ;  /* 0x0000000109097836 */ /* 0x000fe20000000000 */
[----:B------:R3:W-:Y:S04]  /*1840*/  SYNCS.ARRIVE.TRANS64.A1T0 RZ, [R3+URZ+0xd0], RZ ;  /* 0x0000d0ff03ff79a7 */ /* 0x0007e800081000ff */
[----:B------:R-:W-:-:S04]  /*1850*/  ISETP.NE.AND P0, PT, R9, 0x2, PT ;  /* 0x000000020900780c */ /* 0x000fc80003f05270 */
[----:B------:R-:W-:Y:S02]  /*1860*/  SEL R9, R9, RZ, P0 ;  /* 0x000000ff09097207 */ /* 0x000fe40000000000 */
[----:B---3--:R-:W-:-:S04]  /*1870*/  SEL R3, RZ, 0x1, P0 ;  /* 0x00000001ff037807 */ /* 0x008fc80000000000 */
[----:B------:R-:W-:-:S07]  /*1880*/  LOP3.LUT R8, R8, R3, RZ, 0x3c, !PT ;  /* 0x0000000308087212 */ /* 0x000fce00078e3cff */
.L_x_23:
[----:B------:R-:W-:Y:S01]  /*1890*/  UMOV UR13, 0x400 ;  /* 0x00000400000d7882 */ /* 0x000fe20000000000 */
[----:B------:R-:W-:Y:S01]  /*18a0*/  SHF.L.U32 R0, R12, 0x1f, RZ ;  /* 0x0000001f0c007819 */ /* 0x000fe200000006ff */
[----:B--2---:R-:W-:Y:S02]  /*18b0*/  ULEA UR13, UR47, UR13, 0x18 ;  /* 0x0000000d2f0d7291 */ /* 0x004fe4000f8ec0ff */
[----:B------:R-:W-:Y:S02]  /*18c0*/  UISETP.GE.U32.AND UP0, UPT, UR50, 0xff, UPT ;  /* 0x000000ff3200788c */ /* 0x000fe4000bf06070 */
[----:B------:R-:W-:Y:S02]  /*18d0*/  ULEA UR4, UR21, UR13, 0x3 ;  /* 0x0000000d15047291 */ /* 0x000fe4000f8e18ff */
[----:B------:R-:W-:Y:S02]  /*18e0*/  USHF.L.U32 UR35, UR24, 0x6, URZ ;  /* 0x0000000618237899 */ /* 0x000fe400080006ff */
[----:B------:R-:W-:Y:S01]  /*18f0*/  ULEA UR19, UR28, UR49, 0x8 ;  /* 0x000000311c137291 */ /* 0x000fe2000f8e40ff */
[----:B------:R-:W-:-:S04]  /*1900*/  UMOV UR14, URZ ;  /* 0x000000ff000e7c82 */ /* 0x000fc80008000000 */
[----:B------:R2:W3:Y:S01]  /*1910*/  SYNCS.PHASECHK.TRANS64.TRYWAIT P0, [UR4+0x10], R0 ;  /* 0x00001000ff0075a7 */ /* 0x0004e20008001104 */
[----:B------:R-:W-:Y:S06]  /*1920*/  BRA.U !UP0, `(.L_x_25) ;  /* 0x0000000108f07547 */ /* 0x000fec000b800000 */
[----:B------:R-:W-:Y:S01]  /*1930*/  UMOV UR15, URZ ;  /* 0x000000ff000f7c82 */ /* 0x000fe20008000000 */
[----:B------:R-:W-:-:S05]  /*1940*/  UMOV UR4, UR21 ;  /* 0x0000001500047c82 */ /* 0x000fca0008000000 */
.L_x_31:
[----:B------:R-:W-:Y:S01]  /*1950*/  ULEA UR33, UR4, UR13, 0x3 ;  /* 0x0000000d04217291 */ /* 0x000fe2000f8e18ff */
[----:B---3--:R-:W-:Y:S01]  /*1960*/  @!P3 MOV R2, 0x14000 ;  /* 0x000140000002b802 */ /* 0x008fe20000000f00 */
[----:B-1-3--:R-:W-:Y:S10]  /*1970*/  @P0 BRA `(.L_x_26) ;  /* 0x00000000000c0947 */ /* 0x00aff40003800000 */
[----:B------:R-:W-:-:S04]  /*1980*/  SHF.L.U32 R3, R12, 0x1f, RZ ;  /* 0x0000001f0c037819 */ /* 0x000fc800000006ff */
[----:B------:R-:W3:Y:S02]  /*1990*/  SYNCS.PHASECHK.TRANS64.TRYWAIT P0, [UR33+0x10], R3 ;  /* 0x00001003ff0075a7 */ /* 0x000ee40008001121 */
[----:B---3--:R-:W-:Y:S05]  /*19a0*/  @!P0 BRA `(.L_x_27) ;  /* 0x0000007c00a88947 */ /* 0x008fea0003800000 */
.L_x_26:
[----:B------:R3:W-:Y:S01]  /*19b0*/  @!P3 SYNCS.ARRIVE.TRANS64 RZ, [UR33], R2 ;  /* 0x00000002ffffb9a7 */ /* 0x0007e20008000021 */
[----:B------:R-:W-:-:S04]  /*19c0*/  ULOP3.LUT UR5, UR29, 0x2, URZ, 0xfc, !UPT ;  /* 0x000000021d057892 */ /* 0x000fc8000f8efcff */
[----:B------:R-:W-:-:S09]  /*19d0*/  UISETP.NE.AND UP0, UPT, UR5, 0x2, UPT ;  /* 0x000000020500788c */ /* 0x000fd2000bf05270 */
[----:B------:R-:W-:Y:S05]  /*19e0*/  BRA.U UP0, `(.L_x_28) ;  /* 0x0000000100047547 */ /* 0x000fea000b800000 */
[----:B-1----:R-:W-:Y:S05]  /*19f0*/  BPT.TRAP 0x1 ;  /* 0x000000040000795c */ /* 0x002fea0000300000 */
.L_x_28:
[----:B------:R-:W-:Y:S04]  /*1a00*/  BSSY.RECONVERGENT B0, `(.L_x_29) ;  /* 0x0000003000007945 */ /* 0x000fe80003800200 */
[----:B------:R-:W-:Y:S05]  /*1a10*/  @P2 BRA `(.L_x_30) ;  /* 0x0000000000042947 */ /* 0x000fea0003800000 */
[----:B-1----:R-:W-:Y:S05]  /*1a20*/  BPT.TRAP 0x1 ;  /* 0x000000040000795c */ /* 0x002fea0000300000 */
.L_x_30:
[----:B-1----:R-:W-:Y:S05]  /*1a30*/  BSYNC.RECONVERGENT B0 ;  /* 0x0000000000007941 */ /* 0x002fea0003800200 */
.L_x_29:
[----:B------:R-:W-:Y:S02]  /*1a40*/  UIADD3 UR5, UPT, UPT, UR4, 0x1, URZ ;  /* 0x0000000104057890 */ /* 0x000fe4000fffe0ff */
[----:B------:R-:W-:Y:S02]  /*1a50*/  ULEA UR24, UR4, UR13, 0xe ;  /* 0x0000000d04187291 */ /* 0x000fe4000f8e70ff */
[----:B------:R-:W-:Y:S02]  /*1a60*/  UISETP.NE.AND UP0, UPT, UR5, 0x2, UPT ;  /* 0x000000020500788c */ /* 0x000fe4000bf05270 */
[----:B------:R-:W-:Y:S02]  /*1a70*/  ULEA UR8, UR4, UR23, 0xf ;  /* 0x0000001704087291 */ /* 0x000fe4000f8e78ff */
[----:B------:R-:W-:Y:S02]  /*1a80*/  USEL UR6, URZ, 0x1, UP0 ;  /* 0x00000001ff067887 */ /* 0x000fe40008000000 */
[----:B------:R-:W-:-:S02]  /*1a90*/  USEL UR21, UR5, URZ, UP0 ;  /* 0x000000ff05157287 */ /* 0x000fc40008000000 */
[----:B------:R-:W-:Y:S02]  /*1aa0*/  UIADD3 UR4, UP0, UPT, UR38, 0x180, URZ ;  /* 0x0000018026047890 */ /* 0x000fe4000ff1e0ff */
[----:B------:R-:W-:Y:S01]  /*1ab0*/  ULEA UR5, UR21, UR13, 0x3 ;  /* 0x0000000d15057291 */ /* 0x000fe2000f8e18ff */
[----:B------:R-:W-:Y:S01]  /*1ac0*/  LOP3.LUT R12, R12, UR6, RZ, 0x3c, !PT ;  /* 0x000000060c0c7c12 */ /* 0x000fe2000f8e3cff */
[----:B------:R-:W-:Y:S02]  /*1ad0*/  USHF.L.U32 UR34, UR15, 0x7, URZ ;  /* 0x000000070f227899 */ /* 0x000fe400080006ff */
[----:B------:R-:W-:Y:S01]  /*1ae0*/  UIADD3 UR15, UPT, UPT, UR15, 0x1, URZ ;  /* 0x000000010f0f7890 */ /* 0x000fe2000fffe0ff */
[----:B--2---:R-:W-:Y:S01]  /*1af0*/  SHF.L.U32 R0, R12, 0x1f, RZ ;  /* 0x0000001f0c007819 */ /* 0x004fe200000006ff */
[----:B------:R-:W-:Y:S02]  /*1b00*/  UIADD3 UR6, UP1, UPT, UR38, 0x80, URZ ;  /* 0x0000008026067890 */ /* 0x000fe4000ff3e0ff */
[----:B------:R-:W-:Y:S01]  /*1b10*/  ULEA UR8, UR8, UR13, 0x1 ;  /* 0x0000000d08087291 */ /* 0x000fe2000f8e08ff */
[----:B------:R4:W1:Y:S01]  /*1b20*/  SYNCS.PHASECHK.TRANS64.TRYWAIT P0, [UR5+0x10], R0 ;  /* 0x00001000ff0075a7 */ /* 0x0008620008001105 */
[----:B------:R-:W-:-:S02]  /*1b30*/  UIADD3.X UR5, UPT, UPT, URZ, UR39, URZ, UP0, !UPT ;  /* 0x00000027ff057290 */ /* 0x000fc400087fe4ff */
[----:B------:R-:W-:Y:S02]  /*1b40*/  UISETP.NE.AND UP0, UPT, UR15, UR22, UPT ;  /* 0x000000160f00728c */ /* 0x000fe4000bf05270 */
[----:B------:R-:W-:Y:S02]  /*1b50*/  UIADD3.X UR7, UPT, UPT, URZ, UR39, URZ, UP1, !UPT ;  /* 0x00000027ff077290 */ /* 0x000fe40008ffe4ff */
[----:B------:R-:W-:Y:S02]  /*1b60*/  UIADD3 UR32, UPT, UPT, UR24, 0x8800, URZ ;  /* 0x0000880018207890 */ /* 0x000fe4000fffe0ff */
[----:B------:R-:W-:Y:S02]  /*1b70*/  UIADD3 UR26, UPT, UPT, UR34, 0x40, URZ ;  /* 0x00000040221a7890 */ /* 0x000fe4000fffe0ff */
[----:B------:R-:W-:Y:S02]  /*1b80*/  UIADD3 UR24, UPT, UPT, UR24, 0xa800, URZ ;  /* 0x0000a80018187890 */ /* 0x000fe4000fffe0ff */
[----:B------:R-:W-:-:S02]  /*1b90*/  UIADD3 UR16, UPT, UPT, UR8, 0x10800, URZ ;  /* 0x0001080008107890 */ /* 0x000fc4000fffe0ff */
[----:B------:R-:W-:Y:S01]  /*1ba0*/  UIADD3 UR8, UPT, UPT, UR8, 0x18800, URZ ;  /* 0x0001880008087890 */ /* 0x000fe2000fffe0ff */
[----:B------:R-:W-:Y:S01]  /*1bb0*/  UMOV UR30, 0x0 ;  /* 0x00000000001e7882 */ /* 0x000fe20000000000 */
[----:B------:R-:W-:Y:S01]  /*1bc0*/  UMOV UR31, 0x10000000 ;  /* 0x10000000001f7882 */ /* 0x000fe20000000000 */
[----:B------:R-:W-:Y:S01]  /*1bd0*/  UMOV UR25, UR33 ;  /* 0x0000002100197c82 */ /* 0x000fe20008000000 */
[----:B------:R-:W-:Y:S01]  /*1be0*/  UMOV UR27, UR35 ;  /* 0x00000023001b7c82 */ /* 0x000fe20008000000 */
[----:B------:R-:W-:Y:S01]  /*1bf0*/  UMOV UR28, UR36 ;  /* 0x00000024001c7c82 */ /* 0x000fe20008000000 */
[----:B------:R-:W-:Y:S01]  /*1c00*/  UMOV UR14, 0x30000 ;  /* 0x00030000000e7882 */ /* 0x000fe20000000000 */
[----:B------:R-:W-:Y:S01]  /*1c10*/  UMOV UR17, UR33 ;  /* 0x0000002100117c82 */ /* 0x000fe20008000000 */
[----:B------:R-:W-:Y:S01]  /*1c20*/  UMOV UR20, UR36 ;  /* 0x0000002400147c82 */ /* 0x000fe20008000000 */
[----:B------:R-:W-:Y:S01]  /*1c30*/  UMOV UR18, UR34 ;  /* 0x0000002200127c82 */ /* 0x000fe20008000000 */
[----:B------:R-:W-:Y:S01]  /*1c40*/  UTMALDG.3D [UR32], [UR6], desc[UR30] ;  /* 0x00001e20060075b4 */ /* 0x000fe20008011000 */
[----:B------:R-:W-:Y:S01]  /*1c50*/  UMOV UR11, UR19 ;  /* 0x00000013000b7c82 */ /* 0x000fe20008000000 */
[----:B------:R-:W-:Y:S01]  /*1c60*/  UMOV UR12, UR36 ;  /* 0x00000024000c7c82 */ /* 0x000fe20008000000 */
[----:B------:R-:W-:Y:S01]  /*1c70*/  UMOV UR9, UR33 ;  /* 0x0000002100097c82 */ /* 0x000fe20008000000 */
[----:B------:R-:W-:Y:S01]  /*1c80*/  UMOV UR10, UR26 ;  /* 0x0000001a000a7c82 */ /* 0x000fe20008000000 */
[----:B------:R-:W-:Y:S01]  /*1c90*/  UTMALDG.3D [UR24], [UR6], desc[UR30] ;  /* 0x00001e18060075b4 */ /* 0x000fe20008011000 */
[----:B------:R-:W-:Y:S01]  /*1ca0*/  UTMALDG.3D.MULTICAST [UR16], [UR4], UR14, desc[UR30] ;  /* 0x00001e10040073b4 */ /* 0x000fe2000801180e */
[----:B------:R2:W-:Y:S02]  /*1cb0*/  UTMALDG.3D.MULTICAST [UR8], [UR4], UR14, desc[UR30] ;  /* 0x00001e08040073b4 */ /* 0x0005e4000801180e */
[----:B--2---:R-:W-:Y:S01]  /*1cc0*/  UMOV UR14, UR22 ;  /* 0x00000016000e7c82 */ /* 0x004fe20008000000 */
[----:B------:R-:W-:Y:S01]  /*1cd0*/  UMOV UR4, UR21 ;  /* 0x0000001500047c82 */ /* 0x000fe20008000000 */
[----:B----4-:R-:W-:Y:S05]  /*1ce0*/  BRA.U UP0, `(.L_x_31) ;  /* 0xfffffffd00187547 */ /* 0x010fea000b83ffff */
.L_x_25:
[----:B------:R-:W-:Y:S01]  /*1cf0*/  ULEA UR4, UR21, UR13, 0x3 ;  /* 0x0000000d15047291 */ /* 0x000fe2000f8e18ff */
[----:B--2---:R-:W-:Y:S01]  /*1d00*/  SHF.L.U32 R0, R12, 0x1f, RZ ;  /* 0x0000001f0c007819 */ /* 0x004fe200000006ff */
[----:B------:R-:W-:Y:S01]  /*1d10*/  @!P1 SYNCS.ARRIVE.TRANS64.A1T0 RZ, [UR13+0x68], RZ ;  /* 0x000068ffffff99a7 */ /* 0x000fe2000810000d */
[----:B------:R-:W-:-:S06]  /*1d20*/  UISETP.GT.AND UP0, UPT, UR46, UR45, UPT ;  /* 0x0000002d2e00728c */ /* 0x000fcc000bf04270 */
[----:B-1-3--:R1:W2:Y:S03]  /*1d30*/  SYNCS.PHASECHK.TRANS64.TRYWAIT P0, [UR4+0x10], R0 ;  /* 0x00001000ff0075a7 */ /* 0x00a2a60008001104 */
[----:B------:R-:W-:Y:S05]  /*1d40*/  BRA.U !UP0, `(.L_x_32) ;  /* 0x0000000108ec7547 */ /* 0x000fea000b800000 */
[----:B------:R-:W-:Y:S01]  /*1d50*/  UIADD3 UR15, UPT, UPT, UR48, UR14, URZ ;  /* 0x0000000e300f7290 */ /* 0x000fe2000fffe0ff */
[----:B------:R-:W-:-:S11]  /*1d60*/  UMOV UR4, UR21 ;  /* 0x0000001500047c82 */ /* 0x000fd60008000000 */
.L_x_38:
[----:B------:R-:W-:Y:S01]  /*1d70*/  ULEA UR33, UR4, UR13, 0x3 ;  /* 0x0000000d04217291 */ /* 0x000fe2000f8e18ff */
[----:B--2---:R-:W-:Y:S01]  /*1d80*/  @!P3 MOV R2, 0x14000 ;  /* 0x000140000002b802 */ /* 0x004fe20000000f00 */
[----:B--2-4-:R-:W-:Y:S10]  /*1d90*/  @P0 BRA `(.L_x_33) ;  /* 0x00000000000c0947 */ /* 0x014ff40003800000 */
[----:B------:R-:W-:-:S04]  /*1da0*/  SHF.L.U32 R3, R12, 0x1f, RZ ;  /* 0x0000001f0c037819 */ /* 0x000fc800000006ff */
[----:B------:R-:W2:Y:S02]  /*1db0*/  SYNCS.PHASECHK.TRANS64.TRYWAIT P0, [UR33+0x10], R3 ;  /* 0x00001003ff0075a7 */ /* 0x000ea40008001121 */
[----:B--2---:R-:W-:Y:S05]  /*1dc0*/  @!P0 BRA `(.L_x_34) ;  /* 0x0000007800b88947 */ /* 0x004fea0003800000 */
.L_x_33:
[----:B------:R2:W-:Y:S01]  /*1dd0*/  @!P3 SYNCS.ARRIVE.TRANS64 RZ, [UR33], R2 ;  /* 0x00000002ffffb9a7 */ /* 0x0005e20008000021 */
[----:B------:R-:W-:-:S04]  /*1de0*/  ULOP3.LUT UR5, UR29, 0x2, URZ, 0xfc, !UPT ;  /* 0x000000021d057892 */ /* 0x000fc8000f8efcff */
[----:B------:R-:W-:-:S09]  /*1df0*/  UISETP.NE.AND UP0, UPT, UR5, 0x2, UPT ;  /* 0x000000020500788c */ /* 0x000fd2000bf05270 */
[----:B------:R-:W-:Y:S05]  /*1e00*/  BRA.U UP0, `(.L_x_35) ;  /* 0x0000000100047547 */ /* 0x000fea000b800000 */
[----:B------:R-:W-:Y:S05]  /*1e10*/  BPT.TRAP 0x1 ;  /* 0x000000040000795c */ /* 0x000fea0000300000 */
.L_x_35:
[----:B------:R-:W-:Y:S04]  /*1e20*/  BSSY.RECONVERGENT B0, `(.L_x_36) ;  /* 0x0000003000007945 */ /* 0x000fe80003800200 */
[----:B------:R-:W-:Y:S05]  /*1e30*/  @P2 BRA `(.L_x_37) ;  /* 0x0000000000042947 */ /* 0x000fea0003800000 */
[----:B------:R-:W-:Y:S05]  /*1e40*/  BPT.TRAP 0x1 ;  /* 0x000000040000795c */ /* 0x000fea0000300000 */
.L_x_37:
[----:B------:R-:W-:Y:S05]  /*1e50*/  BSYNC.RECONVERGENT B0 ;  /* 0x0000000000007941 */ /* 0x000fea0003800200 */
.L_x_36:
        /* <DEDUP_REMOVED lines=11> */
[----:B-1----:R-:W-:Y:S01]  /*1f10*/  SHF.L.U32 R0, R12, 0x1f, RZ ;  /* 0x0000001f0c007819 */ /* 0x002fe200000006ff */
[----:B------:R-:W-:Y:S02]  /*1f20*/  UIADD3 UR6, UP1, UPT, UR38, 0x80, URZ ;  /* 0x0000008026067890 */ /* 0x000fe4000ff3e0ff */
[----:B------:R-:W-:Y:S01]  /*1f30*/  ULEA UR8, UR8, UR13, 0x1 ;  /* 0x0000000d08087291 */ /* 0x000fe2000f8e08ff */
[----:B------:R3:W4:Y:S01]  /*1f40*/  SYNCS.PHASECHK.TRANS64.TRYWAIT P0, [UR5+0x10], R0 ;  /* 0x00001000ff0075a7 */ /* 0x0007220008001105 */
        /* <DEDUP_REMOVED lines=16> */
[----:B------:R-:W-:Y:S01]  /*2050*/  UTMALDG.3D [UR32], [UR6], desc[UR30] ;  /* 0x00001e20060075b4 */ /* 0x000fe20008011000 */
[----:B------:R-:W-:Y:S01]  /*2060*/  UMOV UR18, UR34 ;  /* 0x0000002200127c82 */ /* 0x000fe20008000000 */
[----:B------:R-:W-:Y:S01]  /*2070*/  UMOV UR11, UR19 ;  /* 0x00000013000b7c82 */ /* 0x000fe20008000000 */
[----:B------:R-:W-:Y:S01]  /*2080*/  UMOV UR12, UR36 ;  /* 0x00000024000c7c82 */ /* 0x000fe20008000000 */
[----:B------:R-:W-:Y:S01]  /*2090*/  UMOV UR9, UR33 ;  /* 0x0000002100097c82 */ /* 0x000fe20008000000 */
[----:B------:R-:W-:Y:S01]  /*20a0*/  UMOV UR10, UR26 ;  /* 0x0000001a000a7c82 */ /* 0x000fe20008000000 */
[----:B------:R-:W-:Y:S01]  /*20b0*/  UTMALDG.3D [UR24], [UR6], desc[UR30] ;  /* 0x00001e18060075b4 */ /* 0x000fe20008011000 */
[----:B------:R-:W-:Y:S01]  /*20c0*/  UTMALDG.3D.MULTICAST [UR16], [UR4], UR37, desc[UR30] ;  /* 0x00001e10040073b4 */ /* 0x000fe20008011825 */
[----:B------:R1:W-:Y:S02]  /*20d0*/  UTMALDG.3D.MULTICAST [UR8], [UR4], UR37, desc[UR30] ;  /* 0x00001e08040073b4 */ /* 0x0003e40008011825 */
[----:B-1----:R-:W-:Y:S01]  /*20e0*/  UMOV UR4, UR21 ;  /* 0x0000001500047c82 */ /* 0x002fe20008000000 */
[----:B---3--:R-:W-:Y:S05]  /*20f0*/  BRA.U UP0, `(.L_x_38) ;  /* 0xfffffffd001c7547 */ /* 0x008fea000b83ffff */
.L_x_32:
[C---:B------:R-:W-:Y:S01]  /*2100*/  LEA R3, R11.reuse, UR13, 0x3 ;  /* 0x0000000d0b037c11 */ /* 0x040fe2000f8e18ff */
[----:B------:R-:W-:Y:S01]  /*2110*/  NOP ;  /* 0x0000000000007918 */ /* 0x000fe20000000000 */
[----:B-1----:R-:W-:Y:S02]  /*2120*/  SHF.L.U32 R0, R10, 0x1f, RZ ;  /* 0x0000001f0a007819 */ /* 0x002fe400000006ff */
[----:B------:R-:W-:Y:S02]  /*2130*/  LEA R5, R11, UR13, 0x4 ;  /* 0x0000000d0b057c11 */ /* 0x000fe4000f8e20ff */
[----:B--2-4-:R-:W1:Y:S02]  /*2140*/  SYNCS.PHASECHK.TRANS64.TRYWAIT P0, [R3+URZ+0x70], R0 ;  /* 0x00007000030075a7 */ /* 0x014e6400080011ff */
[----:B-1----:R-:W-:Y:S05]  /*2150*/  @!P0 BRA `(.L_x_39) ;  /* 0x0000007400ec8947 */ /* 0x002fea0003800000 */
.L_x_139:
[----:B------:R-:W2:Y:S01]  /*2160*/  LDS.128 R4, [R5+0x100] ;  /* 0x0001000005047984 */ /* 0x000ea20000000c00 */
[----:B------:R-:W-:Y:S01]  /*2170*/  UISETP.GE.AND UP0, UPT, UR42, 0x1, UPT ;  /* 0x000000012a00788c */ /* 0x000fe2000bf06270 */
[----:B------:R-:W-:Y:S01]  /*2180*/  @!PT LDS RZ, [RZ] ;  /* 0x00000000fffff984 */ /* 0x000fe20000000800 */
[----:B------:R-:W-:Y:S01]  /*2190*/  @!PT LDS RZ, [RZ] ;  /* 0x00000000fffff984 */ /* 0x000fe20000000800 */
[----:B------:R-:W-:Y:S01]  /*21a0*/  @!PT LDS RZ, [RZ] ;  /* 0x00000000fffff984 */ /* 0x000fe20000000800 */
[----:B------:R-:W-:Y:S01]  /*21b0*/  @!PT LDS RZ, [RZ] ;  /* 0x00000000fffff984 */ /* 0x000fe20000000800 */
[----:B------:R3:W-:Y:S06]  /*21c0*/  MEMBAR.ALL.CTA ;  /* 0x0000000000007992 */ /* 0x0007ec0000008000 */
[----:B---3--:R-:W3:Y:S01]  /*21d0*/  FENCE.VIEW.ASYNC.S ;  /* 0x00000000000073c6 */ /* 0x008ee20000000000 */
[----:B--2---:R-:W-:-:S13]  /*21e0*/  LOP3.LUT P0, RZ, R6, 0x1, RZ, 0xc0, !PT ;  /* 0x0000000106ff7812 */ /* 0x004fda000780c0ff */
[----:B---3--:R-:W-:Y:S01]  /*21f0*/  VOTEU.ANY UP1, P0 ;  /* 0x0000000000ff7886 */ /* 0x008fe20000020100 */
[----:B------:R-:W-:-:S13]  /*2200*/  PLOP3.LUT P0, PT, PT, PT, UP1, 0x80, 0x8 ;  /* 0x000000000008781c */ /* 0x000fda0003f0f018 */
[----:B-1----:R-:W-:Y:S02]  /*2210*/  @P0 LOP3.LUT R0, R5, 0xffff, RZ, 0xc0, !PT ;  /* 0x0000ffff05000812 */ /* 0x002fe400078ec0ff */
[----:B------:R-:W-:Y:S02]  /*2220*/  @P0 MOV R2, R4 ;  /* 0x0000000400020202 */ /* 0x000fe40000000f00 */
[----:B------:R-:W-:Y:S01]  /*2230*/  @P0 R2UR UR5, R0 ;  /* 0x00000000000502ca */ /* 0x000fe200000e0000 */
[----:B------:R-:W-:Y:S01]  /*2240*/  VIADD R0, R3, 0x80 ;  /* 0x0000008003007836 */ /* 0x000fe20000000000 */
[----:B------:R-:W-:Y:S02]  /*2250*/  @P0 SHF.R.U32.HI R4, RZ, 0x10, R5 ;  /* 0x00000010ff040819 */ /* 0x000fe40000011605 */
[----:B------:R-:W-:Y:S02]  /*2260*/  @P0 R2UR UR6, R2 ;  /* 0x00000000020602ca */ /* 0x000fe400000e0000 */
[----:B------:R-:W-:-:S02]  /*2270*/  PRMT R0, RZ, 0x654, R0 ;  /* 0x00000654ff007816 */ /* 0x000fc40000000000 */
[----:B------:R-:W-:Y:S02]  /*2280*/  @P0 R2UR UR4, R4 ;  /* 0x00000000040402ca */ /* 0x000fe400000e0000 */
[----:B------:R1:W-:Y:S03]  /*2290*/  SYNCS.ARRIVE.TRANS64.RED.A1T0 RZ, [R0+URZ], RZ ;  /* 0x000000ff00ff79a7 */ /* 0x0003e600081004ff */
[----:B------:R-:W-:-:S04]  /*22a0*/  @UP1 UMOV UR40, UR5 ;  /* 0x0000000500281c82 */ /* 0x000fc80008000000 */
[----:B------:R-:W-:-:S04]  /*22b0*/  @UP1 UMOV UR41, UR6 ;  /* 0x0000000600291c82 */ /* 0x000fc80008000000 */
[----:B------:R-:W-:Y:S01]  /*22c0*/  @UP1 UMOV UR36, UR4 ;  /* 0x0000000400241c82 */ /* 0x000fe20008000000 */
[----:B------:R-:W-:Y:S05]  /*22d0*/  BRA.U !UP0, `(.L_x_40) ;  /* 0x0000000108d47547 */ /* 0x000fea000b800000 */
[----:B------:R-:W2:Y:S01]  /*22e0*/  LDCU.128 UR16, c[0x0][0xb10] ;  /* 0x00016200ff1077ac */ /* 0x000ea20008000c00 */
[----:B------:R-:W3:Y:S01]  /*22f0*/  LDCU UR12, c[0x0][0xb20] ;  /* 0x00016400ff0c77ac */ /* 0x000ee20008000800 */
[----:B------:R-:W4:Y:S01]  /*2300*/  LDCU UR20, c[0x0][0xb0c] ;  /* 0x00016180ff1477ac */ /* 0x000f220008000800 */
[----:B------:R-:W1:Y:S01]  /*2310*/  LDCU.64 UR8, c[0x0][0xb28] ;  /* 0x00016500ff0877ac */ /* 0x000e620008000a00 */
[----:B------:R-:W-:Y:S02]  /*2320*/  UISETP.NE.AND UP3, UPT, UR42, 0x1, UPT ;  /* 0x000000012a00788c */ /* 0x000fe4000bf65270 */
[----:B--2---:R-:W-:Y:S02]  /*2330*/  UIMAD.WIDE.U32 UR6, UR43, UR19, URZ ;  /* 0x000000132b0672a5 */ /* 0x004fe4000f8e00ff */
[----:B------:R-:W-:Y:S02]  /*2340*/  UIMAD.WIDE.U32 UR4, UR44, UR16, URZ ;  /* 0x000000102c0472a5 */ /* 0x000fe4000f8e00ff */
[----:B------:R-:W-:-:S02]  /*2350*/  UISETP.NE.AND UP0, UPT, UR18, 0x1, UPT ;  /* 0x000000011200788c */ /* 0x000fc4000bf05270 */
[----:B------:R-:W-:Y:S01]  /*2360*/  UIMAD.WIDE.U32 UR24, UR40, UR19, URZ ;  /* 0x00000013281872a5 */ /* 0x000fe2000f8e00ff */
[----:B------:R-:W-:Y:S02]  /*2370*/  UMOV UR6, UR7 ;  /* 0x0000000700067c82 */ /* 0x000fe40008000000 */
[----:B------:R-:W-:Y:S01]  /*2380*/  UMOV UR4, UR5 ;  /* 0x0000000500047c82 */ /* 0x000fe20008000000 */
[----:B---3--:R-:W-:Y:S02]  /*2390*/  USHF.R.U32.HI UR6, URZ, UR12, UR6 ;  /* 0x0000000cff067299 */ /* 0x008fe40008011606 */
[----:B----4-:R-:W-:Y:S02]  /*23a0*/  UISETP.NE.AND UP2, UPT, UR20, 0x1, UPT ;  /* 0x000000011400788c */ /* 0x010fe4000bf45270 */
[----:B------:R-:W-:Y:S02]  /*23b0*/  USHF.R.U32.HI UR4, URZ, UR17, UR4 ;  /* 0x00000011ff047299 */ /* 0x000fe40008011604 */
[----:B------:R-:W-:-:S02]  /*23c0*/  USEL UR5, UR43, UR6, !UP0 ;  /* 0x000000062b057287 */ /* 0x000fc4000c000000 */
[----:B------:R-:W-:Y:S02]  /*23d0*/  USEL UR6, UR44, UR4, !UP2 ;  /* 0x000000042c067287 */ /* 0x000fe4000d000000 */
[----:B-1----:R-:W-:Y:S01]  /*23e0*/  UIMAD.WIDE.U32 UR10, UR5, UR8, URZ ;  /* 0x00000008050a72a5 */ /* 0x002fe2000f8e00ff */
[----:B------:R-:W-:Y:S01]  /*23f0*/  UMOV UR4, UR25 ;  /* 0x0000001900047c82 */ /* 0x000fe20008000000 */
[----:B------:R-:W-:Y:S02]  /*2400*/  UIMAD.WIDE.U32 UR14, UR41, UR16, URZ ;  /* 0x00000010290e72a5 */ /* 0x000fe4000f8e00ff */
[----:B------:R-:W-:-:S03]  /*2410*/  UIMAD.WIDE.U32 UR24, UR6, UR8, URZ ;  /* 0x00000008061872a5 */ /* 0x000fc6000f8e00ff */
[----:B------:R-:W-:Y:S01]  /*2420*/  UMOV UR10, UR11 ;  /* 0x0000000b000a7c82 */ /* 0x000fe20008000000 */
[----:B------:R-:W-:Y:S02]  /*2430*/  USHF.R.U32.HI UR4, URZ, UR12, UR4 ;  /* 0x0000000cff047299 */ /* 0x000fe40008011604 */
[----:B------:R-:W-:Y:S01]  /*2440*/  @UP3 USHF.R.U32.HI UR5, URZ, UR9, UR10 ;  /* 0x00000009ff053299 */ /* 0x000fe2000801160a */
[----:B------:R-:W-:Y:S01]  /*2450*/  UMOV UR14, UR15 ;  /* 0x0000000f000e7c82 */ /* 0x000fe20008000000 */
[----:B------:R-:W-:Y:S01]  /*2460*/  UMOV UR24, UR25 ;  /* 0x0000001900187c82 */ /* 0x000fe20008000000 */
[----:B------:R-:W-:Y:S02]  /*2470*/  USHF.R.U32.HI UR17, URZ, UR17, UR14 ;  /* 0x00000011ff117299 */ /* 0x000fe4000801160e */
[----:B------:R-:W-:Y:S02]  /*2480*/  USEL UR4, UR40, UR4, !UP0 ;  /* 0x0000000428047287 */ /* 0x000fe4000c000000 */
[----:B------:R-:W-:-:S02]  /*2490*/  @UP3 USHF.R.U32.HI UR6, URZ, UR9, UR24 ;  /* 0x00000009ff063299 */ /* 0x000fc40008011618 */
[----:B------:R-:W-:Y:S02]  /*24a0*/  UIMAD UR7, UR42, UR5, URZ ;  /* 0x000000052a0772a4 */ /* 0x000fe4000f8e02ff */
[----:B------:R-:W-:Y:S02]  /*24b0*/  USEL UR5, UR41, UR17, !UP2 ;  /* 0x0000001129057287 */ /* 0x000fe4000d000000 */
[----:B------:R-:W-:Y:S02]  /*24c0*/  UIMAD UR10, UR42, UR6, URZ ;  /* 0x000000062a0a72a4 */ /* 0x000fe4000f8e02ff */
[----:B------:R-:W-:Y:S02]  /*24d0*/  UISETP.GE.AND UP0, UPT, UR4, UR7, UPT ;  /* 0x000000070400728c */ /* 0x000fe4000bf06270 */
[----:B------:R-:W-:Y:S02]  /*24e0*/  UIMAD.WIDE.U32 UR14, UR4, UR8, URZ ;  /* 0x00000008040e72a5 */ /* 0x000fe4000f8e00ff */
[----:B------:R-:W-:-:S02]  /*24f0*/  UISETP.GE.OR UP0, UPT, UR5, UR10, UP0 ;  /* 0x0000000a0500728c */ /* 0x000fc40008706670 */
[----:B------:R-:W-:Y:S02]  /*2500*/  UIMAD.WIDE.U32 UR10, UR5, UR8, URZ ;  /* 0x00000008050a72a5 */ /* 0x000fe4000f8e00ff */
[----:B------:R-:W-:Y:S01]  /*2510*/  UIADD3 UR12, UPT, UPT, -UR4, URZ, URZ ;  /* 0x000000ff040c7290 */ /* 0x000fe2000fffe1ff */
[----:B------:R-:W-:Y:S01]  /*2520*/  UMOV UR8, UR15 ;  /* 0x0000000f00087c82 */ /* 0x000fe20008000000 */
[----:B------:R-:W-:Y:S02]  /*2530*/  UIADD3 UR10, UPT, UPT, -UR5, URZ, URZ ;  /* 0x000000ff050a7290 */ /* 0x000fe4000fffe1ff */
[----:B------:R-:W-:-:S03]  /*2540*/  USHF.R.U32.HI UR8, URZ, UR9, UR8 ;  /* 0x00000009ff087299 */ /* 0x000fc60008011608 */
[----:B------:R-:W-:Y:S01]  /*2550*/  @!UP0 UMOV UR7, UR11 ;  /* 0x0000000b00078c82 */ /* 0x000fe20008000000 */
[----:B------:R-:W-:Y:S02]  /*2560*/  UIMAD UR12, UR18, UR12, UR40 ;  /* 0x0000000c120c72a4 */ /* 0x000fe4000f8e0228 */
[----:B------:R-:W-:Y:S02]  /*2570*/  USEL UR8, UR4, UR8, !UP3 ;  /* 0x0000000804087287 */ /* 0x000fe4000d800000 */
[----:B------:R-:W-:Y:S02]  /*2580*/  @!UP0 USHF.R.U32.HI UR7, URZ, UR9, UR7 ;  /* 0x00000009ff078299 */ /* 0x000fe40008011607 */
[----:B------:R-:W-:Y:S02]  /*2590*/  UIADD3 UR9, UPT, UPT, -UR8, URZ, URZ ;  /* 0x000000ff08097290 */ /* 0x000fe4000fffe1ff */
[----:B------:R-:W-:Y:S02]  /*25a0*/  @!UP0 USEL UR7, UR5, UR7, !UP3 ;  /* 0x0000000705078287 */ /* 0x000fe4000d800000 */
[----:B------:R-:W-:-:S02]  /*25b0*/  UIMAD UR9, UR42, UR9, UR4 ;  /* 0x000000092a0972a4 */ /* 0x000fc4000f8e0204 */
[----:B------:R-:W-:Y:S02]  /*25c0*/  @!UP0 UIADD3 UR8, UPT, UPT, UR8, -UR7, URZ ;  /* 0x8000000708088290 */ /* 0x000fe4000fffe0ff */
[----:B------:R-:W-:Y:S02]  /*25d0*/  @!UP0 UIMAD UR7, UR9, UR6, UR7 ;  /* 0x00000006090782a4 */ /* 0x000fe4000f8e0207 */
[----:B------:R-:W-:Y:S02]  /*25e0*/  @!UP0 UIMAD UR4, UR42, UR8, UR5 ;  /* 0x000000082a0482a4 */ /* 0x000fe4000f8e0205 */
[----:B------:R-:W-:Y:S02]  /*25f0*/  UIMAD UR6, UR20, UR10, UR41 ;  /* 0x0000000a140672a4 */ /* 0x000fe4000f8e0229 */
[----:B------:R-:W-:Y:S01]  /*2600*/  UIMAD UR40, UR4, UR18, UR12 ;  /* 0x00000012042872a4 */ /* 0x000fe2000f8e020c */
[----:B------:R-:W-:Y:S02]  /*2610*/  @!UP0 UMOV UR5, UR7 ;  /* 0x0000000700058c82 */ /* 0x000fe40008000000 */
[----:B------:R-:W-:-:S12]  /*2620*/  UIMAD UR41, UR5, UR20, UR6 ;  /* 0x00000014052972a4 */ /* 0x000fd8000f8e0206 */
.L_x_40:
[----:B------:R-:W2:Y:S02]  /*2630*/  LDCU UR4, c[0x0][0xb30] ;  /* 0x00016600ff0477ac */ /* 0x000ea40008000800 */
[----:B--2---:R-:W-:-:S09]  /*2640*/  UISETP.NE.AND UP0, UPT, UR4, 0x1, UPT ;  /* 0x000000010400788c */ /* 0x004fd2000bf05270 */
[----:B------:R-:W-:Y:S05]  /*2650*/  BRA.U UP0, `(.L_x_41) ;  /* 0x0000000100447547 */ /* 0x000fea000b800000 */
[----:B------:R-:W2:Y:S01]  /*2660*/  LDCU.128 UR8, c[0x0][0xb10] ;  /* 0x00016200ff0877ac */ /* 0x000ea20008000c00 */
[----:B------:R-:W3:Y:S01]  /*2670*/  LDCU UR12, c[0x0][0xb0c] ;  /* 0x00016180ff0c77ac */ /* 0x000ee20008000800 */
[----:B------:R-:W4:Y:S01]  /*2680*/  LDCU UR14, c[0x0][0xb20] ;  /* 0x00016400ff0e77ac */ /* 0x000f220008000800 */
[----:B--2---:R-:W-:Y:S02]  /*2690*/  UIMAD.WIDE.U32 UR6, UR41, UR8, URZ ;  /* 0x00000008290672a5 */ /* 0x004fe4000f8e00ff */
[----:B------:R-:W-:Y:S02]  /*26a0*/  UIMAD.WIDE.U32 UR4, UR40, UR11, URZ ;  /* 0x0000000b280472a5 */ /* 0x000fe4000f8e00ff */
[----:B---3--:R-:W-:Y:S02]  /*26b0*/  UISETP.NE.AND UP2, UPT, UR12, 0x1, UPT ;  /* 0x000000010c00788c */ /* 0x008fe4000bf45270 */
[----:B------:R-:W-:Y:S01]  /*26c0*/  UISETP.NE.AND UP0, UPT, UR10, 0x1, UPT ;  /* 0x000000010a00788c */ /* 0x000fe2000bf05270 */
[----:B------:R-:W-:-:S02]  /*26d0*/  UMOV UR6, UR7 ;  /* 0x0000000700067c82 */ /* 0x000fc40008000000 */
[----:B------:R-:W-:Y:S01]  /*26e0*/  UMOV UR4, UR5 ;  /* 0x0000000500047c82 */ /* 0x000fe20008000000 */
[----:B------:R-:W-:Y:S02]  /*26f0*/  USHF.R.U32.HI UR9, URZ, UR9, UR6 ;  /* 0x00000009ff097299 */ /* 0x000fe40008011606 */
[----:B----4-:R-:W-:Y:S02]  /*2700*/  USHF.R.U32.HI UR4, URZ, UR14, UR4 ;  /* 0x0000000eff047299 */ /* 0x010fe40008011604 */
[----:B------:R-:W-:Y:S02]  /*2710*/  USEL UR5, UR41, UR9, !UP2 ;  /* 0x0000000929057287 */ /* 0x000fe4000d000000 */
[----:B------:R-:W-:-:S04]  /*2720*/  USEL UR4, UR40, UR4, !UP0 ;  /* 0x0000000428047287 */ /* 0x000fc8000c000000 */
[----:B------:R-:W-:Y:S02]  /*2730*/  UIADD3 UR6, UPT, UPT, UR5, -UR4, URZ ;  /* 0x8000000405067290 */ /* 0x000fe4000fffe0ff */
[----:B------:R-:W-:Y:S02]  /*2740*/  UIADD3 UR4, UPT, UPT, -UR5, UR4, URZ ;  /* 0x0000000405047290 */ /* 0x000fe4000fffe1ff */
[----:B------:R-:W-:Y:S02]  /*2750*/  UIMAD UR40, UR6, UR10, UR40 ;  /* 0x0000000a062872a4 */ /* 0x000fe4000f8e0228 */
[----:B------:R-:W-:-:S12]  /*2760*/  UIMAD UR41, UR4, UR12, UR41 ;  /* 0x0000000c042972a4 */ /* 0x000fd8000f8e0229 */
.L_x_41:
[----:B------:R-:W-:Y:S01]  /*2770*/  VIADD R11, R11, 0x1 ;  /* 0x000000010b0b7836 */ /* 0x000fe20000000000 */
[----:B------:R-:W-:Y:S01]  /*2780*/  R2UR UR4, R83 ;  /* 0x00000000530472ca */ /* 0x000fe200000e0000 */
[----:B------:R-:W-:Y:S01]  /*2790*/  UIADD3 UR28, UPT, UPT, UR40, UR63, URZ ;  /* 0x0000003f281c7290 */ /* 0x000fe2000fffe0ff */
[----:B------:R-:W-:Y:S02]  /*27a0*/  PLOP3.LUT P1, PT, PT, PT, PT, 0x80, 0x8 ;  /* 0x000000000008781c */ /* 0x000fe40003f2f070 */
[----:B------:R-:W-:-:S04]  /*27b0*/  ISETP.NE.AND P0, PT, R11, 0x2, PT ;  /* 0x000000020b00780c */ /* 0x000fc80003f05270 */
[----:B------:R-:W-:Y:S02]  /*27c0*/  SEL R3, RZ, 0x1, P0 ;  /* 0x00000001ff037807 */ /* 0x000fe40000000000 */
[----:B------:R-:W-:Y:S02]  /*27d0*/  SEL R11, R11, RZ, P0 ;  /* 0x000000ff0b0b7207 */ /* 0x000fe40000000000 */
[----:B------:R-:W-:Y:S01]  /*27e0*/  LOP3.LUT R10, R10, R3, RZ, 0x3c, !PT ;  /* 0x000000030a0a7212 */ /* 0x000fe200078e3cff */
[----:B------:R-:W-:Y:S01]  /*27f0*/  UIADD3 UR24, UPT, UPT, UR41, UR4, URZ ;  /* 0x0000000429187290 */ /* 0x000fe2000fffe0ff */
[----:B------:R-:W-:Y:S11]  /*2800*/  BRA.U UP1, `(.L_x_42) ;  /* 0xffffffed01e07547 */ /* 0x000ff6000b83ffff */
[----:B------:R-:W-:Y:S01]  /*2810*/  UIADD3 UR13, UPT, UPT, UR13, 0x10, URZ ;  /* 0x000000100d0d7890 */ /* 0x000fe2000fffe0ff */
[----:B------:R-:W-:-:S03]  /*2820*/  SHF.L.U32 R3, R12, 0x1f, RZ ;  /* 0x0000001f0c037819 */ /* 0x000fc600000006ff */
[----:B------:R-:W-:-:S09]  /*2830*/  ULEA UR4, UR21, UR13, 0x3 ;  /* 0x0000000d15047291 */ /* 0x000fd2000f8e18ff */
[----:B------:R-:W2:Y:S02]  /*2840*/  SYNCS.PHASECHK.TRANS64.TRYWAIT P0, [UR4], R3 ;  /* 0x00000003ff0075a7 */ /* 0x000ea40008001104 */
[----:B--2---:R-:W-:Y:S05]  /*2850*/  @!P0 BRA `(.L_x_43) ;  /* 0x0000007000408947 */ /* 0x004fea0003800000 */
.L_x_141:
[----:B------:R-:W-:-:S04]  /*2860*/  UIADD3 UR4, UPT, UPT, UR21, 0x1, URZ ;  /* 0x0000000115047890 */ /* 0x000fc8000fffe0ff */
[----:B------:R-:W-:-:S04]  /*2870*/  UISETP.NE.AND UP0, UPT, UR4, 0x2, UPT ;  /* 0x000000020400788c */ /* 0x000fc8000bf05270 */
[----:B------:R-:W-:Y:S02]  /*2880*/  USEL UR5, URZ, 0x1, UP0 ;  /* 0x00000001ff057887 */ /* 0x000fe40008000000 */
[----:B------:R-:W-:-:S04]  /*2890*/  USEL UR4, UR4, URZ, UP0 ;  /* 0x000000ff04047287 */ /* 0x000fc80008000000 */
[----:B------:R-:W-:Y:S01]  /*28a0*/  ULEA UR4, UR4, UR13, 0x3 ;  /* 0x0000000d04047291 */ /* 0x000fe2000f8e18ff */
[----:B-1----:R-:W-:-:S04]  /*28b0*/  LOP3.LUT R3, R12, UR5, RZ, 0x3c, !PT ;  /* 0x000000050c037c12 */ /* 0x002fc8000f8e3cff */
[----:B------:R-:W-:Y:S01]  /*28c0*/  SHF.L.U32 R3, R3, 0x1f, RZ ;  /* 0x0000001f03037819 */ /* 0x000fe200000006ff */
[----:B------:R-:W-:-:S07]  /*28d0*/  IMAD.U32 R0, RZ, RZ, UR4 ;  /* 0x00000004ff007e24 */ /* 0x000fce000f8e00ff */
.L_x_44:
[----:B-1----:R1:W2:Y:S02]  /*28e0*/  SYNCS.PHASECHK.TRANS64.TRYWAIT P0, [R0+URZ], R3 ;  /* 0x00000003000075a7 */ /* 0x0022a400080011ff */
[----:B--2---:R-:W-:Y:S05]  /*28f0*/  @!P0 NANOSLEEP.SYNCS 0x989680 ;  /* 0x009896800000895d */ /* 0x004fea0003900000 */
[----:B------:R-:W2:Y:S02]  /*2900*/  @!P0 SYNCS.PHASECHK.TRANS64 P0, [R0+URZ], R3 ;  /* 0x00000003000085a7 */ /* 0x000ea400080010ff */
[----:B--2---:R-:W-:Y:S05]  /*2910*/  @P0 EXIT ;  /* 0x000000000000094d */ /* 0x004fea0003800000 */
[----:B------:R-:W-:Y:S05]  /*2920*/  BRA `(.L_x_44) ;  /* 0xfffffffc00ec7947 */ /* 0x000fea000383ffff */
.L_x_22:
[----:B------:R-:W-:-:S04]  /*2930*/  UISETP.NE.AND UP0, UPT, UR47, URZ, UPT ;  /* 0x000000ff2f00728c */ /* 0x000fc8000bf05270 */
[----:B------:R-:W-:-:S09]  /*2940*/  UISETP.NE.OR UP0, UPT, UR18, 0x1, UP0 ;  /* 0x000000011200788c */ /* 0x000fd20008705670 */
[----:B------:R-:W-:Y:S05]  /*2950*/  BRA.U UP0, `(.L_x_45) ;  /* 0x0000000500487547 */ /* 0x000fea000b800000 */
[----:B------:R-:W-:Y:S01]  /*2960*/  ISETP.GE.U32.AND P2, PT, R0, 0x2, PT ;  /* 0x000000020000780c */ /* 0x000fe20003f46070 */
[----:B------:R-:W-:Y:S01]  /*2970*/  IMAD.MOV.U32 R12, RZ, RZ, 0x1 ;  /* 0x00000001ff0c7424 */ /* 0x000fe200078e00ff */
[----:B------:R-:W-:Y:S02]  /*2980*/  CS2R R10, SRZ ;  /* 0x00000000000a7805 */ /* 0x000fe4000001ff00 */
[----:B------:R-:W-:Y:S01]  /*2990*/  CS2R R8, SRZ ;  /* 0x0000000000087805 */ /* 0x000fe2000001ff00 */
[----:B------:R-:W-:Y:S01]  /*29a0*/  UMOV UR6, 0x400 ;  /* 0x0000040000067882 */ /* 0x000fe20000000000 */
[----:B------:R-:W-:Y:S01]  /*29b0*/  UMOV UR5, URZ ;  /* 0x000000ff00057c82 */ /* 0x000fe20008000000 */
[----:B------:R-:W-:-:S12]  /*29c0*/  ULEA UR6, UR47, UR6, 0x18 ;  /* 0x000000062f067291 */ /* 0x000fd8000f8ec0ff */
.L_x_49:
[----:B------:R-:W-:Y:S02]  /*29d0*/  LEA R2, R8, UR6, 0x3 ;  /* 0x0000000608027c11 */ /* 0x000fe4000f8e18ff */
[----:B------:R-:W-:-:S03]  /*29e0*/  SHF.L.U32 R5, R9, 0x1f, RZ ;  /* 0x0000001f09057819 */ /* 0x000fc600000006ff */
[----:B------:R-:W-:Y:S01]  /*29f0*/  VIADD R4, R2, 0xe0 ;  /* 0x000000e002047836 */ /* 0x000fe20000000000 */
[----:B------:R-:W2:Y:S02]  /*2a00*/  SYNCS.PHASECHK.TRANS64.TRYWAIT P0, [R2+URZ+0xd0], R5 ;  /* 0x0000d005020075a7 */ /* 0x000ea400080011ff */
[----:B--2---:R-:W-:Y:S05]  /*2a10*/  @!P0 BRA `(.L_x_46) ;  /* 0x0000006c00e88947 */ /* 0x004fea0003800000 */
.L_x_142:
[----:B------:R-:W-:Y:S01]  /*2a20*/  ULEA UR4, UR5, UR6, 0x3 ;  /* 0x0000000605047291 */ /* 0x000fe2000f8e18ff */
[----:B------:R-:W-:Y:S02]  /*2a30*/  PRMT R4, RZ, 0x654, R4 ;  /* 0x00000654ff047816 */ /* 0x000fe40000000004 */
[----:B--2---:R-:W-:Y:S01]  /*2a40*/  SHF.L.U32 R5, R12, 0x1f, RZ ;  /* 0x0000001f0c057819 */ /* 0x004fe200000006ff */
[----:B------:R-:W-:Y:S01]  /*2a50*/  UIADD3 UR7, UPT, UPT, UR4, 0x70, URZ ;  /* 0x0000007004077890 */ /* 0x000fe2000fffe0ff */
[----:B------:R2:W-:Y:S05]  /*2a60*/  SYNCS.ARRIVE.TRANS64.RED.A1T0 RZ, [R4+URZ], RZ ;  /* 0x000000ff04ff79a7 */ /* 0x0005ea00081004ff */
[----:B------:R-:W-:Y:S01]  /*2a70*/  IMAD.U32 R7, RZ, RZ, UR7 ;  /* 0x00000007ff077e24 */ /* 0x000fe2000f8e00ff */
[----:B------:R-:W3:Y:S04]  /*2a80*/  SYNCS.PHASECHK.TRANS64.TRYWAIT P0, [UR4+0x80], R5 ;  /* 0x00008005ff0075a7 */ /* 0x000ee80008001104 */
[----:B------:R-:W-:Y:S01]  /*2a90*/  PRMT R6, R0, 0x654, R7 ;  /* 0x0000065400067816 */ /* 0x000fe20000000007 */
[----:B--2---:R-:W-:Y:S01]  /*2aa0*/  @!P2 IMAD.MOV.U32 R4, RZ, RZ, 0x10 ;  /* 0x00000010ff04a424 */ /* 0x004fe200078e00ff */
[----:B---3--:R-:W-:Y:S06]  /*2ab0*/  @!P0 BRA `(.L_x_47) ;  /* 0x0000006c00d48947 */ /* 0x008fec0003800000 */
.L_x_144:
[----:B------:R-:W-:Y:S01]  /*2ac0*/  ULEA UR8, UR5, UR6, 0x4 ;  /* 0x0000000605087291 */ /* 0x000fe2000f8e20ff */
[----:B------:R-:W-:Y:S01]  /*2ad0*/  SEL R3, R6, R3, !P2 ;  /* 0x0000000306037207 */ /* 0x000fe20005000000 */
[----:B------:R-:W-:Y:S01]  /*2ae0*/  UIADD3 UR9, UPT, UPT, UR4, 0x70, URZ ;  /* 0x0000007004097890 */ /* 0x000fe2000fffe0ff */
[----:B--2---:R-:W-:Y:S01]  /*2af0*/  LEA R2, R11, UR6, 0x3 ;  /* 0x000000060b027c11 */ /* 0x004fe2000f8e18ff */
[----:B------:R-:W-:Y:S01]  /*2b00*/  UIADD3 UR8, UPT, UPT, UR8, 0x100, URZ ;  /* 0x0000010008087890 */ /* 0x000fe2000fffe0ff */
[----:B------:R-:W-:Y:S01]  /*2b10*/  SHF.L.U32 R5, R10, 0x1f, RZ ;  /* 0x0000001f0a057819 */ /* 0x000fe200000006ff */
[----:B------:R2:W-:Y:S01]  /*2b20*/  @!P2 SYNCS.ARRIVE.TRANS64.RED RZ, [R3+URZ], R4 ;  /* 0x0000000403ffa9a7 */ /* 0x0005e200080004ff */
[----:B------:R-:W-:Y:S01]  /*2b30*/  UIADD3 UR4, UPT, UPT, UR5, 0x1, URZ ;  /* 0x0000000105047890 */ /* 0x000fe2000fffe0ff */
[----:B------:R-:W-:-:S03]  /*2b40*/  VIADD R8, R8, 0x1 ;  /* 0x0000000108087836 */ /* 0x000fc60000000000 */
[----:B------:R-:W-:Y:S02]  /*2b50*/  UISETP.NE.AND UP0, UPT, UR4, 0x2, UPT ;  /* 0x000000020400788c */ /* 0x000fe4000bf05270 */
[----:B------:R-:W-:Y:S06]  /*2b60*/  UGETNEXTWORKID.BROADCAST [UR8], [UR9] ;  /* 0x00000000080073ca */ /* 0x000fec0008000100 */
[----:B------:R-:W-:Y:S01]  /*2b70*/  USEL UR7, URZ, 0x1, UP0 ;  /* 0x00000001ff077887 */ /* 0x000fe20008000000 */
[----:B------:R-:W-:Y:S01]  /*2b80*/  ISETP.NE.AND P0, PT, R8, 0x2, PT ;  /* 0x000000020800780c */ /* 0x000fe20003f05270 */
[----:B------:R-:W-:Y:S01]  /*2b90*/  USEL UR5, UR4, URZ, UP0 ;  /* 0x000000ff04057287 */ /* 0x000fe20008000000 */
[----:B------:R-:W3:Y:S03]  /*2ba0*/  SYNCS.PHASECHK.TRANS64.TRYWAIT P1, [R2+URZ+0x70], R5 ;  /* 0x00007005020075a7 */ /* 0x000ee600080211ff */
[----:B------:R-:W-:Y:S01]  /*2bb0*/  LOP3.LUT R12, R12, UR7, RZ, 0x3c, !PT ;  /* 0x000000070c0c7c12 */ /* 0x000fe2000f8e3cff */
[----:B--23--:R-:W-:Y:S07]  /*2bc0*/  @!P1 BRA `(.L_x_48) ;  /* 0x0000006c00a89947 */ /* 0x00cfee0003800000 */
.L_x_145:
[C---:B------:R-:W-:Y:S01]  /*2bd0*/  LEA R4, R11.reuse, UR6, 0x4 ;  /* 0x000000060b047c11 */ /* 0x040fe2000f8e20ff */
[----:B--2---:R-:W-:Y:S01]  /*2be0*/  VIADD R2, R2, 0x80 ;  /* 0x0000008002027836 */ /* 0x004fe20000000000 */
[----:B------:R-:W-:Y:S01]  /*2bf0*/  SEL R8, R8, RZ, P0 ;  /* 0x000000ff08087207 */ /* 0x000fe20000000000 */
[----:B------:R-:W-:-:S03]  /*2c00*/  VIADD R11, R11, 0x1 ;  /* 0x000000010b0b7836 */ /* 0x000fc60000000000 */
[----:B------:R-:W2:Y:S01]  /*2c10*/  LDS.128 R4, [R4+0x100] ;  /* 0x0001000004047984 */ /* 0x000ea20000000c00 */
[----:B------:R-:W-:Y:S02]  /*2c20*/  PRMT R2, RZ, 0x654, R2 ;  /* 0x00000654ff027816 */ /* 0x000fe40000000002 */
[C---:B------:R-:W-:Y:S01]  /*2c30*/  ISETP.NE.AND P1, PT, R11.reuse, 0x2, PT ;  /* 0x000000020b00780c */ /* 0x040fe20003f25270 */
[----:B------:R-:W-:Y:S01]  /*2c40*/  @!PT LDS RZ, [RZ] ;  /* 0x00000000fffff984 */ /* 0x000fe20000000800 */
[----:B------:R-:W-:Y:S01]  /*2c50*/  @!PT LDS RZ, [RZ] ;  /* 0x00000000fffff984 */ /* 0x000fe20000000800 */
[----:B------:R-:W-:Y:S01]  /*2c60*/  @!PT LDS RZ, [RZ] ;  /* 0x00000000fffff984 */ /* 0x000fe20000000800 */
[----:B------:R-:W-:Y:S01]  /*2c70*/  @!PT LDS RZ, [RZ] ;  /* 0x00000000fffff984 */ /* 0x000fe20000000800 */
[----:B------:R3:W-:Y:S06]  /*2c80*/  MEMBAR.ALL.CTA ;  /* 0x0000000000007992 */ /* 0x0007ec0000008000 */
[----:B---3--:R-:W3:Y:S01]  /*2c90*/  FENCE.VIEW.ASYNC.S ;  /* 0x00000000000073c6 */ /* 0x008ee20000000000 */
[----:B------:R-:W-:Y:S01]  /*2ca0*/  SEL R11, R11, RZ, P1 ;  /* 0x000000ff0b0b7207 */ /* 0x000fe20000800000 */
[----:B---3--:R3:W-:Y:S01]  /*2cb0*/  SYNCS.ARRIVE.TRANS64.RED.A1T0 RZ, [R2+URZ], RZ ;  /* 0x000000ff02ff79a7 */ /* 0x0087e200081004ff */
[----:B--2---:R-:W-:-:S02]  /*2cc0*/  LOP3.LUT P3, RZ, R6, 0x1, RZ, 0xc0, !PT ;  /* 0x0000000106ff7812 */ /* 0x004fc4000786c0ff */
[----:B------:R-:W-:-:S04]  /*2cd0*/  SEL R5, RZ, 0x1, P1 ;  /* 0x00000001ff057807 */ /* 0x000fc80000800000 */
[----:B------:R-:W-:Y:S02]  /*2ce0*/  LOP3.LUT R10, R10, R5, RZ, 0x3c, !PT ;  /* 0x000000050a0a7212 */ /* 0x000fe400078e3cff */
[----:B---3--:R-:W-:-:S04]  /*2cf0*/  SEL R2, RZ, 0x1, P0 ;  /* 0x00000001ff027807 */ /* 0x008fc80000000000 */
[----:B------:R-:W-:Y:S01]  /*2d00*/  LOP3.LUT R9, R9, R2, RZ, 0x3c, !PT ;  /* 0x0000000209097212 */ /* 0x000fe200078e3cff */
[----:B------:R-:W-:Y:S06]  /*2d10*/  @P3 BRA `(.L_x_49) ;  /* 0xfffffffc002c3947 */ /* 0x000fec000383ffff */
[----:B------:R-:W-:Y:S01]  /*2d20*/  ULEA UR4, UR5, UR6, 0x3 ;  /* 0x0000000605047291 */ /* 0x000fe2000f8e18ff */
[----:B------:R-:W-:-:S08]  /*2d30*/  SHF.L.U32 R3, R12, 0x1f, RZ ;  /* 0x0000001f0c037819 */ /* 0x000fd000000006ff */
[----:B------:R-:W2:Y:S02]  /*2d40*/  SYNCS.PHASECHK.TRANS64 P0, [UR4+0x80], R3 ;  /* 0x00008003ff0075a7 */ /* 0x000ea40008001004 */
[----:B--2---:R-:W-:Y:S05]  /*2d50*/  @P0 BRA `(.L_x_50) ;  /* 0x0000000000080947 */ /* 0x004fea0003800000 */
[----:B------:R-:W2:Y:S02]  /*2d60*/  SYNCS.PHASECHK.TRANS64.TRYWAIT P0, [UR4+0x80], R3 ;  /* 0x00008003ff0075a7 */ /* 0x000ea40008001104 */
[----:B--2---:R-:W-:Y:S05]  /*2d70*/  @!P0 BRA `(.L_x_51) ;  /* 0x0000006c00508947 */ /* 0x004fea0003800000 */
.L_x_50:
[----:B------:R-:W-:-:S04]  /*2d80*/  UIADD3 UR7, UPT, UPT, UR5, 0x1, URZ ;  /* 0x0000000105077890 */ /* 0x000fc8000fffe0ff */
[----:B------:R-:W-:-:S04]  /*2d90*/  UISETP.NE.AND UP0, UPT, UR7, 0x2, UPT ;  /* 0x000000020700788c */ /* 0x000fc8000bf05270 */
[----:B------:R-:W-:Y:S02]  /*2da0*/  USEL UR8, URZ, 0x1, UP0 ;  /* 0x00000001ff087887 */ /* 0x000fe40008000000 */
[----:B------:R-:W-:-:S04]  /*2db0*/  USEL UR7, UR7, URZ, UP0 ;  /* 0x000000ff07077287 */ /* 0x000fc80008000000 */
[----:B------:R-:W-:Y:S01]  /*2dc0*/  ULEA UR7, UR7, UR6, 0x3 ;  /* 0x0000000607077291 */ /* 0x000fe2000f8e18ff */
[----:B--2---:R-:W-:-:S04]  /*2dd0*/  LOP3.LUT R3, R12, UR8, RZ, 0x3c, !PT ;  /* 0x000000080c037c12 */ /* 0x004fc8000f8e3cff */
[----:B------:R-:W-:-:S04]  /*2de0*/  SHF.L.U32 R0, R3, 0x1f, RZ ;  /* 0x0000001f03007819 */ /* 0x000fc800000006ff */
[----:B------:R-:W2:Y:S02]  /*2df0*/  SYNCS.PHASECHK.TRANS64 P0, [UR7+0x80], R0 ;  /* 0x00008000ff0075a7 */ /* 0x000ea40008001007 */
[----:B-12---:R-:W-:Y:S05]  /*2e00*/  @P0 EXIT ;  /* 0x000000000000094d */ /* 0x006fea0003800000 */
[----:B------:R-:W-:Y:S02]  /*2e10*/  SHF.L.U32 R3, R3, 0x1f, RZ ;  /* 0x0000001f03037819 */ /* 0x000fe400000006ff */
[----:B------:R-:W-:-:S07]  /*2e20*/  MOV R0, UR7 ;  /* 0x0000000700007c02 */ /* 0x000fce0008000f00 */
.L_x_52:
[----:B-1----:R1:W2:Y:S02]  /*2e30*/  SYNCS.PHASECHK.TRANS64.TRYWAIT P0, [R0+URZ+0x80], R3 ;  /* 0x00008003000075a7 */ /* 0x0022a400080011ff */
[----:B--2---:R-:W-:Y:S05]  /*2e40*/  @!P0 NANOSLEEP.SYNCS 0x989680 ;  /* 0x009896800000895d */ /* 0x004fea0003900000 */
[----:B------:R-:W2:Y:S02]  /*2e50*/  @!P0 SYNCS.PHASECHK.TRANS64 P0, [R0+URZ+0x80], R3 ;  /* 0x00008003000085a7 */ /* 0x000ea400080010ff */
[----:B--2---:R-:W-:Y:S05]  /*2e60*/  @P0 EXIT ;  /* 0x000000000000094d */ /* 0x004fea0003800000 */
[----:B------:R-:W-:Y:S05]  /*2e70*/  BRA `(.L_x_52) ;  /* 0xfffffffc00ec7947 */ /* 0x000fea000383ffff */
.L_x_45:
[----:B------:R-:W-:Y:S05]  /*2e80*/  BRA.U UP4, `(.L_x_53) ;  /* 0x0000001104447547 */ /* 0x000fea000b800000 */
[----:B------:R-:W-:Y:S01]  /*2e90*/  UMOV UR4, 0x40 ;  /* 0x0000004000047882 */ /* 0x000fe20000000000 */
[----:B------:R-:W-:Y:S01]  /*2ea0*/  NOP ;  /* 0x0000000000007918 */ /* 0x000fe20000000000 */
[----:B------:R-:W-:Y:S01]  /*2eb0*/  ULEA UR5, UR47, UR4, 0x18 ;  /* 0x000000042f057291 */ /* 0x000fe2000f8ec0ff */
[----:B------:R-:W-:Y:S02]  /*2ec0*/  UMOV UR6, 0x400 ;  /* 0x0000040000067882 */ /* 0x000fe40000000000 */
[----:B------:R-:W-:-:S06]  /*2ed0*/  ULEA UR6, UR47, UR6, 0x18 ;  /* 0x000000062f067291 */ /* 0x000fcc000f8ec0ff */
[----:B------:R-:W2:Y:S02]  /*2ee0*/  LDS.U8 R0, [UR5+0x1c] ;  /* 0x00001c05ff007984 */ /* 0x000ea40008000000 */
[----:B--2---:R-:W-:-:S13]  /*2ef0*/  ISETP.NE.AND P0, PT, R0, RZ, PT ;  /* 0x000000ff0000720c */ /* 0x004fda0003f05270 */
[----:B------:R-:W-:Y:S05]  /*2f00*/  @P0 BRA `(.L_x_54) ;  /* 0x0000000000580947 */ /* 0x000fea0003800000 */
[----:B------:R-:W-:-:S13]  /*2f10*/  ELECT P0, URZ, PT ;  /* 0x0000000000ff782f */ /* 0x000fda0003800000 */
[----:B------:R-:W-:Y:S05]  /*2f20*/  @!P0 BRA `(.L_x_55) ;  /* 0x0000000000608947 */ /* 0x000fea0003800000 */
[----:B------:R-:W-:Y:S01]  /*2f30*/  UMOV UR4, 0x10 ;  /* 0x0000001000047882 */ /* 0x000fe20000000000 */
[----:B------:R-:W-:Y:S01]  /*2f40*/  HFMA2 R0, -RZ, RZ, 0, 5.9604644775390625e-08 ;  /* 0x00000001ff007431 */ /* 0x000fe200000001ff */
[----:B------:R-:W-:-:S03]  /*2f50*/  MOV R3, 0xffff ;  /* 0x0000ffff00037802 */ /* 0x000fc60000000f00 */
[----:B------:R-:W-:Y:S04]  /*2f60*/  DEPBAR.LE SB2, 0x36 ;  /* 0x0000ad800000791a */ /* 0x000fe80000000000 */
[----:B------:R-:W2:Y:S02]  /*2f70*/  UTCATOMSWS.FIND_AND_SET.ALIGN UP0, UR4, UR4 ;  /* 0x00000004000475e3 */ /* 0x000ea40008000800 */
[----:B--2---:R-:W-:Y:S01]  /*2f80*/  MOV R4, UR4 ;  /* 0x0000000400047c02 */ /* 0x004fe20008000f00 */
[----:B------:R-:W-:Y:S06]  /*2f90*/  BRA.U UP0, `(.L_x_56) ;  /* 0x0000000100187547 */ /* 0x000fec000b800000 */
.L_x_57:
[----:B------:R-:W-:Y:S05]  /*2fa0*/  NANOSLEEP 0x64 ;  /* 0x000000640000795d */ /* 0x000fea0003800000 */
[----:B------:R-:W-:-:S05]  /*2fb0*/  UMOV UR4, 0x10 ;  /* 0x0000001000047882 */ /* 0x000fca0000000000 */
[----:B------:R-:W-:Y:S04]  /*2fc0*/  DEPBAR.LE SB2, 0x36 ;  /* 0x0000ad800000791a */ /* 0x000fe80000000000 */
[----:B------:R-:W2:Y:S02]  /*2fd0*/  UTCATOMSWS.FIND_AND_SET.ALIGN UP0, UR4, UR4 ;  /* 0x00000004000475e3 */ /* 0x000ea40008000800 */
[----:B--2---:R-:W-:Y:S01]  /*2fe0*/  MOV R4, UR4 ;  /* 0x0000000400047c02 */ /* 0x004fe20008000f00 */
[----:B------:R-:W-:Y:S05]  /*2ff0*/  BRA.U !UP0, `(.L_x_57) ;  /* 0xfffffffd08e87547 */ /* 0x000fea000b83ffff */
.L_x_56:
[-C--:B------:R-:W-:Y:S02]  /*3000*/  SHF.L.U32 R3, R3, R4.reuse, RZ ;  /* 0x0000000403037219 */ /* 0x080fe400000006ff */
[----:B------:R-:W-:Y:S01]  /*3010*/  SHF.L.U32 R0, R0, R4, RZ ;  /* 0x0000000400007219 */ /* 0x000fe200000006ff */
[----:B------:R-:W-:Y:S02]  /*3020*/  IMAD.SHL.U32 R4, R4, 0x20, RZ ;  /* 0x0000002004047824 */ /* 0x000fe400078e00ff */
[----:B------:R2:W-:Y:S04]  /*3030*/  ATOMS.OR RZ, [UR5+0x14], R3 ;  /* 0x00001403ffff798c */ /* 0x0005e8000b000005 */
[----:B------:R2:W-:Y:S04]  /*3040*/  ATOMS.OR RZ, [UR5+0x18], R0 ;  /* 0x00001800ffff798c */ /* 0x0005e8000b000005 */
[----:B------:R2:W-:Y:S01]  /*3050*/  STS [UR6+0x120], R4 ;  /* 0x00012004ff007988 */ /* 0x0005e20008000806 */
[----:B------:R-:W-:Y:S05]  /*3060*/  BRA `(.L_x_55) ;  /* 0x0000000000107947 */ /* 0x000fea0003800000 */
.L_x_54:
[----:B------:R-:W-:Y:S02]  /*3070*/  MOV R0, 0xffffffff ;  /* 0xffffffff00007802 */ /* 0x000fe40000000f00 */
[----:B------:R-:W-:-:S03]  /*3080*/  MOV R4, 0x30b0 ;  /* 0x000030b000047802 */ /* 0x000fc60000000f00 */
[----:B------:R2:W-:Y:S04]  /*3090*/  STS [UR6+0x120], R0 ;  /* 0x00012000ff007988 */ /* 0x0005e80008000806 */
[----:B-12--5:R-:W-:Y:S05]  /*30a0*/  CALL.REL.NOINC `($__internal_1_$__cuda_sm10x_tcgen05_guardrail_trap_phase_invalid_during_alloc) ;  /* 0x00000070009c7944 */ /* 0x026fea0003c00000 */
.L_x_55:
[----:B------:R-:W-:Y:S05]  /*30b0*/  WARPSYNC.ALL ;  /* 0x0000000000007948 */ /* 0x000fea0003800000 */
[----:B------:R-:W3:Y:S01]  /*30c0*/  S2UR UR4, SR_CgaCtaId ;  /* 0x00000000000479c3 */ /* 0x000ee20000008800 */
[----:B------:R-:W-:Y:S01]  /*30d0*/  UMOV UR41, 0x400 ;  /* 0x0000040000297882 */ /* 0x000fe20000000000 */
[----:B------:R-:W-:-:S06]  /*30e0*/  NOP ;  /* 0x0000000000007918 */ /* 0x000fcc0000000000 */
[----:B------:R-:W-:Y:S06]  /*30f0*/  BAR.ARV 0x6, 0xa0 ;  /* 0x0182800000007b1d */ /* 0x000fec0000002000 */
[----:B------:R-:W4:Y:S01]  /*3100*/  LDCU UR6, c[0x0][0x38c] ;  /* 0x00007180ff0677ac */ /* 0x000f220008000800 */
[----:B------:R-:W-:Y:S01]  /*3110*/  LOP3.LUT R2, R2, 0xffff, RZ, 0xc0, !PT ;  /* 0x0000ffff02027812 */ /* 0x000fe200078ec0ff */
[----:B------:R-:W-:Y:S01]  /*3120*/  IMAD.MOV.U32 R11, RZ, RZ, 0x1 ;  /* 0x00000001ff0b7424 */ /* 0x000fe200078e00ff */
[----:B------:R-:W-:Y:S01]  /*3130*/  CS2R R8, SRZ ;  /* 0x0000000000087805 */ /* 0x000fe2000001ff00 */
[----:B------:R-:W1:Y:S01]  /*3140*/  LDCU UR7, c[0x0][0x38c] ;  /* 0x00007180ff0777ac */ /* 0x000e620008000800 */
[----:B------:R-:W-:Y:S01]  /*3150*/  R2UR UR42, R2 ;  /* 0x00000000022a72ca */ /* 0x000fe200000e0000 */
[----:B------:R-:W-:Y:S01]  /*3160*/  IMAD.MOV.U32 R10, RZ, RZ, RZ ;  /* 0x000000ffff0a7224 */ /* 0x000fe200078e00ff */
[----:B------:R-:W-:Y:S01]  /*3170*/  UMOV UR45, URZ ;  /* 0x000000ff002d7c82 */ /* 0x000fe20008000000 */
[----:B------:R-:W-:Y:S01]  /*3180*/  UMOV UR39, URZ ;  /* 0x000000ff00277c82 */ /* 0x000fe20008000000 */
[----:B---3--:R-:W-:Y:S01]  /*3190*/  ULEA UR41, UR4, UR41, 0x18 ;  /* 0x0000002904297291 */ /* 0x008fe2000f8ec0ff */
[----:B------:R-:W-:Y:S01]  /*31a0*/  UMOV UR62, 0x0 ;  /* 0x00000000003e7882 */ /* 0x000fe20000000000 */
[----:B------:R-:W-:-:S02]  /*31b0*/  UMOV UR63, 0x4400010 ;  /* 0x04400010003f7882 */ /* 0x000fc40000000000 */
[----:B------:R-:W-:Y:S02]  /*31c0*/  UIADD3 UR5, UPT, UPT, UR41, 0x8800, URZ ;  /* 0x0000880029057890 */ /* 0x000fe4000fffe0ff */
[----:B------:R-:W-:Y:S02]  /*31d0*/  UIADD3 UR4, UPT, UPT, UR41, 0x10800, URZ ;  /* 0x0001080029047890 */ /* 0x000fe4000fffe0ff */
[----:B----4-:R-:W-:Y:S01]  /*31e0*/  UIADD3 UR6, UPT, UPT, UR6, 0x7f, URZ ;  /* 0x0000007f06067890 */ /* 0x010fe2000fffe0ff */
[----:B--2---:R-:W2:Y:S01]  /*31f0*/  LDS R0, [UR41+0x120] ;  /* 0x00012029ff007984 */ /* 0x004ea20008000800 */
[----:B------:R-:W-:Y:S02]  /*3200*/  USHF.R.U32.HI UR5, URZ, 0x4, UR5 ;  /* 0x00000004ff057899 */ /* 0x000fe40008011605 */
[----:B------:R-:W-:Y:S02]  /*3210*/  USHF.R.S32.HI UR47, URZ, 0x1f, UR6 ;  /* 0x0000001fff2f7899 */ /* 0x000fe40008011406 */
[----:B------:R-:W-:-:S02]  /*3220*/  USHF.R.U32.HI UR4, URZ, 0x4, UR4 ;  /* 0x00000004ff047899 */ /* 0x000fc40008011604 */
[----:B------:R-:W-:Y:S02]  /*3230*/  ULEA.HI UR47, UR47, UR6, URZ, 0x7 ;  /* 0x000000062f2f7291 */ /* 0x000fe4000f8f38ff */
[----:B------:R-:W-:Y:S02]  /*3240*/  ULOP3.LUT UR5, UR5, 0x3fff, URZ, 0xc0, !UPT ;  /* 0x00003fff05057892 */ /* 0x000fe4000f8ec0ff */
[----:B------:R-:W-:Y:S02]  /*3250*/  USHF.R.S32.HI UR47, URZ, 0x7, UR47 ;  /* 0x00000007ff2f7899 */ /* 0x000fe4000801142f */
[----:B------:R-:W-:Y:S02]  /*3260*/  ULOP3.LUT UR4, UR4, 0x3fff, URZ, 0xc0, !UPT ;  /* 0x00003fff04047892 */ /* 0x000fe4000f8ec0ff */
[----:B------:R-:W-:Y:S01]  /*3270*/  UISETP.LT.AND UP0, UPT, UR47, 0x1, UPT ;  /* 0x000000012f00788c */ /* 0x000fe2000bf01270 */
[----:B------:R-:W-:Y:S01]  /*3280*/  UMOV UR60, 0x0 ;  /* 0x00000000003c7882 */ /* 0x000fe20000000000 */
[----:B------:R-:W-:-:S02]  /*3290*/  UMOV UR61, 0x4400010 ;  /* 0x04400010003d7882 */ /* 0x000fc40000000000 */
[----:B------:R-:W-:Y:S01]  /*32a0*/  USEL UR64, UR47, 0x1, !UP0 ;  /* 0x000000012f407887 */ /* 0x000fe2000c000000 */
[----:B------:R-:W-:Y:S01]  /*32b0*/  UMOV UR58, 0x0 ;  /* 0x00000000003a7882 */ /* 0x000fe20000000000 */
[----:B------:R-:W-:Y:S01]  /*32c0*/  UMOV UR59, 0x4400010 ;  /* 0x04400010003b7882 */ /* 0x000fe20000000000 */
[----:B------:R-:W-:Y:S01]  /*32d0*/  UMOV UR56, 0x0 ;  /* 0x0000000000387882 */ /* 0x000fe20000000000 */
[----:B------:R-:W-:Y:S01]  /*32e0*/  UMOV UR57, 0x4400010 ;  /* 0x0440001000397882 */ /* 0x000fe20000000000 */
[----:B------:R-:W-:Y:S01]  /*32f0*/  UMOV UR54, 0x0 ;  /* 0x0000000000367882 */ /* 0x000fe20000000000 */
[----:B------:R-:W-:Y:S01]  /*3300*/  UMOV UR55, 0x4400010 ;  /* 0x0440001000377882 */ /* 0x000fe20000000000 */
[----:B------:R-:W-:Y:S01]  /*3310*/  UMOV UR52, 0x0 ;  /* 0x0000000000347882 */ /* 0x000fe20000000000 */
[----:B------:R-:W-:Y:S01]  /*3320*/  UMOV UR53, 0x4400010 ;  /* 0x0440001000357882 */ /* 0x000fe20000000000 */
[----:B------:R-:W-:Y:S02]  /*3330*/  ULOP3.LUT UR43, UR5, 0x10000, URZ, 0xfc, !UPT ;  /* 0x00010000052b7892 */ /* 0x000fe4000f8efcff */
[----:B------:R-:W-:-:S02]  /*3340*/  ULOP3.LUT UR44, UR4, 0x10000, URZ, 0xfc, !UPT ;  /* 0x00010000042c7892 */ /* 0x000fc4000f8efcff */
[----:B------:R-:W-:Y:S02]  /*3350*/  UIADD3 UR64, UPT, UPT, -UR64, URZ, URZ ;  /* 0x000000ff40407290 */ /* 0x000fe4000fffe1ff */
[----:B-1----:R-:W-:Y:S01]  /*3360*/  UISETP.GE.AND UP4, UPT, UR7, 0x1, UPT ;  /* 0x000000010700788c */ /* 0x002fe2000bf86270 */
[----:B------:R-:W-:Y:S01]  /*3370*/  UMOV UR50, 0x0 ;  /* 0x0000000000327882 */ /* 0x000fe20000000000 */
[----:B------:R-:W-:Y:S01]  /*3380*/  UMOV UR51, 0x4400010 ;  /* 0x0440001000337882 */ /* 0x000fe20000000000 */
[----:B------:R-:W-:Y:S01]  /*3390*/  UMOV UR48, 0x0 ;  /* 0x0000000000307882 */ /* 0x000fe20000000000 */
[----:B--2---:R-:W-:Y:S01]  /*33a0*/  R2UR UR65, R0 ;  /* 0x00000000004172ca */ /* 0x004fe200000e0000 */
[----:B------:R-:W-:-:S14]  /*33b0*/  UMOV UR49, 0x4400010 ;  /* 0x0440001000317882 */ /* 0x000fdc0000000000 */
.L_x_64:
[----:B------:R-:W-:Y:S02]  /*33c0*/  LEA R0, R10, UR41, 0x3 ;  /* 0x000000290a007c11 */ /* 0x000fe4000f8e18ff */
[----:B------:R-:W-:Y:S02]  /*33d0*/  SHF.L.U32 R5, R9, 0x1f, RZ ;  /* 0x0000001f09057819 */ /* 0x000fe400000006ff */
[----:B------:R-:W-:Y:S01]  /*33e0*/  PLOP3.LUT P0, PT, PT, PT, UP4, 0x80, 0x8 ;  /* 0x000000000008781c */ /* 0x000fe20003f0f048 */
[----:B------:R-:W-:Y:S01]  /*33f0*/  VIADD R3, R0, 0x80 ;  /* 0x0000008000037836 */ /* 0x000fe20000000000 */
[----:B-1----:R-:W1:Y:S02]  /*3400*/  SYNCS.PHASECHK.TRANS64.TRYWAIT P1, [R0+URZ+0x70], R5 ;  /* 0x00007005000075a7 */ /* 0x002e6400080211ff */
[----:B-1-3--:R-:W-:Y:S09]  /*3410*/  @!P1 BRA `(.L_x_58) ;  /* 0x0000006400c09947 */ /* 0x00aff20003800000 */
.L_x_147:
[----:B------:R-:W-:Y:S01]  /*3420*/  LEA R4, R10, UR41, 0x4 ;  /* 0x000000290a047c11 */ /* 0x000fe2000f8e20ff */
[----:B------:R-:W-:Y:S01]  /*3430*/  @UP4 ULEA UR4, UR39, UR41, 0x3 ;  /* 0x0000002927044291 */ /* 0x000fe2000f8e18ff */
[----:B------:R-:W-:Y:S01]  /*3440*/  PLOP3.LUT P2, PT, PT, PT, PT, 0x80, 0x8 ;  /* 0x000000000008781c */ /* 0x000fe20003f4f070 */
[----:B------:R-:W-:Y:S01]  /*3450*/  ULEA UR46, UR45, UR41, 0x3 ;  /* 0x000000292d2e7291 */ /* 0x000fe2000f8e18ff */
[----:B------:R-:W-:Y:S02]  /*3460*/  PRMT R3, RZ, 0x654, R3 ;  /* 0x00000654ff037816 */ /* 0x000fe40000000003 */
[----:B-1----:R-:W1:Y:S01]  /*3470*/  LDS.128 R4, [R4+0x100] ;  /* 0x0001000004047984 */ /* 0x002e620000000c00 */
[----:B------:R-:W-:Y:S02]  /*3480*/  @P0 SHF.L.U32 R2, R8, 0x1f, RZ ;  /* 0x0000001f08020819 */ /* 0x000fe400000006ff */
[----:B------:R-:W-:Y:S01]  /*3490*/  SHF.L.U32 R0, R11, 0x1f, RZ ;  /* 0x0000001f0b007819 */ /* 0x000fe200000006ff */
[----:B------:R-:W-:Y:S01]  /*34a0*/  @!PT LDS RZ, [RZ] ;  /* 0x00000000fffff984 */ /* 0x000fe20000000800 */
[----:B------:R-:W-:Y:S01]  /*34b0*/  @!PT LDS RZ, [RZ] ;  /* 0x00000000fffff984 */ /* 0x000fe20000000800 */
[----:B------:R-:W-:Y:S01]  /*34c0*/  @!PT LDS RZ, [RZ] ;  /* 0x00000000fffff984 */ /* 0x000fe20000000800 */
[----:B------:R-:W-:Y:S01]  /*34d0*/  @!PT LDS RZ, [RZ] ;  /* 0x00000000fffff984 */ /* 0x000fe20000000800 */
[----:B------:R2:W-:Y:S06]  /*34e0*/  MEMBAR.ALL.CTA ;  /* 0x0000000000007992 */ /* 0x0005ec0000008000 */
[----:B--2---:R-:W2:Y:S02]  /*34f0*/  FENCE.VIEW.ASYNC.S ;  /* 0x00000000000073c6 */ /* 0x004ea40000000000 */
[----:B--2---:R2:W-:Y:S01]  /*3500*/  SYNCS.ARRIVE.TRANS64.RED.A1T0 RZ, [R3+URZ], RZ ;  /* 0x000000ff03ff79a7 */ /* 0x0045e200081004ff */
[----:B------:R2:W3:Y:S01]  /*3510*/  @P0 SYNCS.PHASECHK.TRANS64.TRYWAIT P2, [UR4], R2 ;  /* 0x00000002ff0005a7 */ /* 0x0004e20008041104 */
[----:B------:R-:W-:Y:S01]  /*3520*/  ULEA.HI UR4, UR45, UR45, URZ, 0x1 ;  /* 0x0000002d2d047291 */ /* 0x000fe2000f8f08ff */
[----:B-1----:R-:W-:-:S03]  /*3530*/  LOP3.LUT P1, RZ, R6, 0x1, RZ, 0xc0, !PT ;  /* 0x0000000106ff7812 */ /* 0x002fc6000782c0ff */
[----:B------:R-:W-:Y:S02]  /*3540*/  USHF.L.U32 UR5, UR4, 0x7, URZ ;  /* 0x0000000704057899 */ /* 0x000fe400080006ff */
[----:B------:R-:W-:Y:S02]  /*3550*/  ULOP3.LUT UR36, UR4, 0xffe, URZ, 0xc0, !UPT ;  /* 0x00000ffe04247892 */ /* 0x000fe4000f8ec0ff */
[----:B------:R-:W-:Y:S02]  /*3560*/  ULOP3.LUT UR4, UR5, 0xffffff00, URZ, 0xc0, !UPT ;  /* 0xffffff0005047892 */ /* 0x000fe4000f8ec0ff */
[----:B------:R-:W-:Y:S02]  /*3570*/  UIADD3 UR36, UPT, UPT, -UR36, UR45, URZ ;  /* 0x0000002d24247290 */ /* 0x000fe4000fffe1ff */
[----:B------:R-:W-:Y:S01]  /*3580*/  UIADD3 UR4, UPT, UPT, UR65, UR4, URZ ;  /* 0x0000000441047290 */ /* 0x000fe2000fffe0ff */
[----:B------:R-:W1:Y:S03]  /*3590*/  SYNCS.PHASECHK.TRANS64.TRYWAIT P0, [UR46+0xb0], R0 ;  /* 0x0000b000ff0075a7 */ /* 0x000e66000800112e */
[----:B------:R-:W-:Y:S01]  /*35a0*/  ULEA UR36, UR36, UR4, 0x14 ;  /* 0x0000000424247291 */ /* 0x000fe2000f8ea0ff */
[----:B-123--:R-:W-:Y:S11]  /*35b0*/  @!P0 BRA `(.L_x_59) ;  /* 0x00000064006c8947 */ /* 0x00eff60003800000 */
.L_x_149:
[----:B------:R-:W-:Y:S01]  /*35c0*/  IADD3 R10, PT, PT, R10, 0x1, RZ ;  /* 0x000000010a0a7810 */ /* 0x000fe20007ffe0ff */
[----:B------:R-:W-:Y:S06]  /*35d0*/  BRA.U !UP4, `(.L_x_60) ;  /* 0x000000050c107547 */ /* 0x000fec000b800000 */
[----:B------:R-:W-:Y:S01]  /*35e0*/  UPLOP3.LUT UP2, UPT, UPT, UPT, UPT, 0x40, 0x4 ;  /* 0x000000000004789c */ /* 0x000fe20003f4e870 */
[----:B------:R-:W-:Y:S01]  /*35f0*/  UMOV UR38, UR64 ;  /* 0x0000004000267c82 */ /* 0x000fe20008000000 */
[----:B------:R-:W-:Y:S01]  /*3600*/  UMOV UR37, UR47 ;  /* 0x0000002f00257c82 */ /* 0x000fe20008000000 */
[----:B------:R-:W-:-:S08]  /*3610*/  UMOV UR5, UR39 ;  /* 0x0000002700057c82 */ /* 0x000fd00008000000 */
.L_x_63:
[----:B------:R-:W-:Y:S02]  /*3620*/  UIADD3 UR38, UPT, UPT, UR38, 0x1, URZ ;  /* 0x0000000126267890 */ /* 0x000fe4000fffe0ff */
[----:B------:R-:W-:Y:S02]  /*3630*/  ULEA UR7, UR5, UR41, 0x3 ;  /* 0x0000002905077291 */ /* 0x000fe4000f8e18ff */
[----:B------:R-:W-:Y:S01]  /*3640*/  UISETP.NE.AND UP3, UPT, UR38, URZ, UPT ;  /* 0x000000ff2600728c */ /* 0x000fe2000bf65270 */
[----:B--23--:R-:W-:Y:S10]  /*3650*/  @P2 BRA `(.L_x_61) ;  /* 0x00000000000c2947 */ /* 0x00cff40003800000 */
[----:B-1----:R-:W-:Y:S04]  /*3660*/  SHF.L.U32 R3, R8, 0x1f, RZ ;  /* 0x0000001f08037819 */ /* 0x002fe800000006ff */
[----:B------:R-:W1:Y:S02]  /*3670*/  SYNCS.PHASECHK.TRANS64.TRYWAIT P0, [UR7], R3 ;  /* 0x00000003ff0075a7 */ /* 0x000e640008001107 */
[----:B-1----:R-:W-:Y:S05]  /*3680*/  @!P0 BRA `(.L_x_62) ;  /* 0x0000006400508947 */ /* 0x002fea0003800000 */
.L_x_61:
[----:B------:R-:W-:Y:S01]  /*3690*/  UISETP.NE.AND UP0, UPT, UR37, 0x1, UPT ;  /* 0x000000012500788c */ /* 0x000fe2000bf05270 */
[----:B------:R-:W-:Y:S01]  /*36a0*/  PLOP3.LUT P2, PT, PT, PT, PT, 0x80, 0x8 ;  /* 0x000000000008781c */ /* 0x000fe20003f4f070 */
[----:B------:R-:W-:Y:S02]  /*36b0*/  UIADD3 UR4, UPT, UPT, UR5, 0x1, URZ ;  /* 0x0000000105047890 */ /* 0x000fe4000fffe0ff */
[----:B------:R-:W-:Y:S02]  /*36c0*/  UIADD3 UR40, UPT, UPT, UR7, 0x10, URZ ;  /* 0x0000001007287890 */ /* 0x000fe4000fffe0ff */
[----:B------:R-:W-:Y:S01]  /*36d0*/  UISETP.NE.AND UP1, UPT, UR4, 0x2, UPT ;  /* 0x000000020400788c */ /* 0x000fe2000bf25270 */
[----:B------:R-:W-:Y:S01]  /*36e0*/  PLOP3.LUT P0, PT, PT, PT, UP0, 0x80, 0x8 ;  /* 0x000000000008781c */ /* 0x000fe20003f0f008 */
[----:B------:R-:W-:Y:S02]  /*36f0*/  UIADD3 UR37, UPT, UPT, UR37, -0x1, URZ ;  /* 0xffffffff25257890 */ /* 0x000fe4000fffe0ff */
[----:B------:R-:W-:Y:S02]  /*3700*/  USEL UR6, URZ, 0x1, UP1 ;  /* 0x00000001ff067887 */ /* 0x000fe40008800000 */
[----:B------:R-:W-:Y:S01]  /*3710*/  USEL UR39, UR4, URZ, UP1 ;  /* 0x000000ff04277287 */ /* 0x000fe20008800000 */
[----:B------:R-:W-:Y:S01]  /*3720*/  UMOV UR7, 0x40004040 ;  /* 0x4000404000077882 */ /* 0x000fe20000000000 */
[----:B------:R-:W-:Y:S02]  /*3730*/  UMOV UR35, 0x40004040 ;  /* 0x4000404000237882 */ /* 0x000fe40000000000 */
[----:B------:R-:W-:Y:S01]  /*3740*/  @UP0 ULEA UR4, UR39, UR41, 0x3 ;  /* 0x0000002927040291 */ /* 0x000fe2000f8e18ff */
[----:B------:R-:W-:Y:S01]  /*3750*/  LOP3.LUT R8, R8, UR6, RZ, 0x3c, !PT ;  /* 0x0000000608087c12 */ /* 0x000fe2000f8e3cff */
[----:B------:R-:W-:Y:S01]  /*3760*/  ULEA UR6, UR5, UR44, 0xc ;  /* 0x0000002c05067291 */ /* 0x000fe2000f8e60ff */
[----:B------:R-:W-:Y:S02]  /*3770*/  UMOV UR33, 0x40004040 ;  /* 0x4000404000217882 */ /* 0x000fe40000000000 */
[----:B-1----:R-:W-:Y:S01]  /*3780*/  @P0 SHF.L.U32 R0, R8, 0x1f, RZ ;  /* 0x0000001f08000819 */ /* 0x002fe200000006ff */
[----:B------:R-:W-:Y:S02]  /*3790*/  UIADD3 UR34, UPT, UPT, UR6, 0x2, URZ ;  /* 0x0000000206227890 */ /* 0x000fe4000fffe0ff */
[----:B------:R-:W-:Y:S01]  /*37a0*/  UIADD3 UR30, UPT, UPT, UR6, 0x4, URZ ;  /* 0x00000004061e7890 */ /* 0x000fe2000fffe0ff */
[----:B------:R2:W3:Y:S01]  /*37b0*/  @P0 SYNCS.PHASECHK.TRANS64.TRYWAIT P2, [UR4], R0 ;  /* 0x00000000ff0005a7 */ /* 0x0004e20008041104 */
[----:B------:R-:W-:Y:S02]  /*37c0*/  ULEA UR4, UR5, UR43, 0xa ;  /* 0x0000002b05047291 */ /* 0x000fe4000f8e50ff */
[----:B------:R-:W-:Y:S02]  /*37d0*/  UIADD3 UR26, UPT, UPT, UR6, 0x6, URZ ;  /* 0x00000006061a7890 */ /* 0x000fe4000fffe0ff */
        /* <DEDUP_REMOVED lines=10> */
[----:B------:R-:W-:Y:S01]  /*3880*/  UIADD3 UR8, UPT, UPT, UR4, 0x206, URZ ;  /* 0x0000020604087890 */ /* 0x000fe2000fffe0ff */
[----:B------:R-:W-:Y:S01]  /*3890*/  UMOV UR5, 0x40004040 ;  /* 0x4000404000057882 */ /* 0x000fe20000000000 */
[----:B------:R-:W-:Y:S01]  /*38a0*/  UMOV UR31, 0x40004040 ;  /* 0x40004040001f7882 */ /* 0x000fe20000000000 */
[----:B------:R1:W-:Y:S01]  /*38b0*/  UTCHMMA gdesc[UR4], gdesc[UR6], tmem[UR36], tmem[UR62], idesc[UR63], UP2 ;  /* 0x00ff3e06040075ea */ /* 0x0003e20009000024 */
[----:B------:R-:W-:Y:S01]  /*38c0*/  UPLOP3.LUT UP2, UPT, UPT, UPT, UPT, 0x80, 0x8 ;  /* 0x000000000008789c */ /* 0x000fe20003f4f070 */
[----:B------:R2:W-:Y:S01]  /*38d0*/  UTCHMMA gdesc[UR32], gdesc[UR34], tmem[UR36], tmem[UR60], idesc[UR61], UPT ;  /* 0x00ff3c22200075ea */ /* 0x0005e2000b800024 */
[----:B------:R-:W-:Y:S01]  /*38e0*/  UMOV UR29, 0x40004040 ;  /* 0x40004040001d7882 */ /* 0x000fe20000000000 */
[----:B------:R-:W-:Y:S01]  /*38f0*/  UMOV UR27, 0x40004040 ;  /* 0x40004040001b7882 */ /* 0x000fe20000000000 */
        /* <DEDUP_REMOVED lines=12> */
[----:B------:R-:W-:Y:S01]  /*39c0*/  UMOV UR9, 0x40004040 ;  /* 0x4000404000097882 */ /* 0x000fe20000000000 */
[----:B------:R2:W-:Y:S01]  /*39d0*/  UTCHMMA gdesc[UR12], gdesc[UR14], tmem[UR36], tmem[UR50], idesc[UR51], UPT ;  /* 0x00ff320e0c0075ea */ /* 0x0005e2000b800024 */
[----:B------:R2:W-:Y:S01]  /*39e0*/  UTCHMMA gdesc[UR8], gdesc[UR10], tmem[UR36], tmem[UR48], idesc[UR49], UPT ;  /* 0x00ff300a080075ea */ /* 0x0005e2000b800024 */
[----:B------:R2:W-:Y:S01]  /*39f0*/  UTCBAR.MULTICAST [UR40], URZ, UR42 ;  /* 0x000000ff280073e9 */ /* 0x0005e2000800082a */
[----:B-1----:R-:W-:Y:S01]  /*3a00*/  UMOV UR5, UR39 ;  /* 0x0000002700057c82 */ /* 0x002fe20008000000 */
[----:B------:R-:W-:Y:S05]  /*3a10*/  BRA.U UP3, `(.L_x_63) ;  /* 0xfffffffd03007547 */ /* 0x000fea000b83ffff */
.L_x_60:
[----:B------:R-:W-:Y:S01]  /*3a20*/  UIADD3 UR4, UPT, UPT, UR45, 0x1, URZ ;  /* 0x000000012d047890 */ /* 0x000fe2000fffe0ff */
[C---:B------:R-:W-:Y:S01]  /*3a30*/  ISETP.NE.AND P0, PT, R10.reuse, 0x2, PT ;  /* 0x000000020a00780c */ /* 0x040fe20003f05270 */
[----:B------:R-:W-:Y:S02]  /*3a40*/  UIADD3 UR5, UPT, UPT, UR46, 0x90, URZ ;  /* 0x000000902e057890 */ /* 0x000fe4000fffe0ff */
[----:B------:R-:W-:Y:S01]  /*3a50*/  UISETP.NE.AND UP0, UPT, UR4, 0x4, UPT ;  /* 0x000000040400788c */ /* 0x000fe2000bf05270 */
[----:B-12---:R-:W-:Y:S02]  /*3a60*/  SEL R0, RZ, 0x1, P0 ;  /* 0x00000001ff007807 */ /* 0x006fe40000000000 */
[----:B------:R-:W-:Y:S01]  /*3a70*/  SEL R10, R10, RZ, P0 ;  /* 0x000000ff0a0a7207 */ /* 0x000fe20000000000 */
[----:B------:R-:W-:Y:S01]  /*3a80*/  USEL UR6, URZ, 0x1, UP0 ;  /* 0x00000001ff067887 */ /* 0x000fe20008000000 */
[----:B------:R-:W-:Y:S01]  /*3a90*/  LOP3.LUT R9, R9, R0, RZ, 0x3c, !PT ;  /* 0x0000000009097212 */ /* 0x000fe200078e3cff */
[----:B------:R-:W-:Y:S01]  /*3aa0*/  USEL UR45, UR4, URZ, UP0 ;  /* 0x000000ff042d7287 */ /* 0x000fe20008000000 */
[----:B------:R1:W-:Y:S03]  /*3ab0*/  UTCBAR [UR5], URZ ;  /* 0x000000ff050073e9 */ /* 0x0003e600080000ff */
[----:B------:R-:W-:Y:S01]  /*3ac0*/  LOP3.LUT R11, R11, UR6, RZ, 0x3c, !PT ;  /* 0x000000060b0b7c12 */ /* 0x000fe2000f8e3cff */
[----:B------:R-:W-:Y:S07]  /*3ad0*/  @P1 BRA `(.L_x_64) ;  /* 0xfffffff800381947 */ /* 0x000fee000383ffff */
[----:B------:R-:W2:Y:S01]  /*3ae0*/  S2UR UR8, SR_CgaCtaId ;  /* 0x00000000000879c3 */ /* 0x000ea20000008800 */
[----:B------:R-:W-:Y:S01]  /*3af0*/  ELECT P0, URZ, PT ;  /* 0x0000000000ff782f */ /* 0x000fe20003800000 */
[----:B------:R-:W-:Y:S01]  /*3b00*/  IMAD.MOV.U32 R0, RZ, RZ, 0x1 ;  /* 0x00000001ff007424 */ /* 0x000fe200078e00ff */
[----:B------:R-:W-:Y:S01]  /*3b10*/  UIADD3 UR41, UPT, UPT, UR41, 0xb0, URZ ;  /* 0x000000b029297890 */ /* 0x000fe2000fffe0ff */
[----:B------:R-:W-:Y:S01]  /*3b20*/  SHF.L.U32 R3, R11, 0x1f, RZ ;  /* 0x0000001f0b037819 */ /* 0x000fe200000006ff */
[----:B------:R-:W-:-:S03]  /*3b30*/  UMOV UR4, 0x40 ;  /* 0x0000004000047882 */ /* 0x000fc60000000000 */
[----:B------:R-:W-:Y:S01]  /*3b40*/  UVIRTCOUNT.DEALLOC.SMPOOL 0x80 ;  /* 0x000000800000784c */ /* 0x000fe20000000000 */
[----:B--2---:R-:W-:Y:S02]  /*3b50*/  ULEA UR8, UR8, UR4, 0x18 ;  /* 0x0000000408087291 */ /* 0x004fe4000f8ec0ff */
[----:B------:R-:W-:-:S07]  /*3b60*/  ULEA UR4, UR45, UR41, 0x3 ;  /* 0x000000292d047291 */ /* 0x000fce000f8e18ff */
[----:B------:R2:W-:Y:S02]  /*3b70*/  @P0 STS.U8 [UR8+0x1c], R0 ;  /* 0x00001c00ff000988 */ /* 0x0005e40008000008 */
[----:B------:R-:W4:Y:S02]  /*3b80*/  SYNCS.PHASECHK.TRANS64.TRYWAIT P0, [UR4], R3 ;  /* 0x00000003ff0075a7 */ /* 0x000f240008001104 */
[----:B--2-4-:R-:W-:Y:S05]  /*3b90*/  @!P0 BRA `(.L_x_65) ;  /* 0x0000006000248947 */ /* 0x014fea0003800000 */
.L_x_152:
[----:B------:R-:W-:-:S04]  /*3ba0*/  UIADD3 UR4, UPT, UPT, UR45, 0x1, URZ ;  /* 0x000000012d047890 */ /* 0x000fc8000fffe0ff */
[----:B------:R-:W-:-:S04]  /*3bb0*/  UISETP.NE.AND UP0, UPT, UR4, 0x4, UPT ;  /* 0x000000040400788c */ /* 0x000fc8000bf05270 */
[----:B------:R-:W-:Y:S02]  /*3bc0*/  USEL UR6, URZ, 0x1, UP0 ;  /* 0x00000001ff067887 */ /* 0x000fe40008000000 */
[----:B------:R-:W-:-:S04]  /*3bd0*/  USEL UR4, UR4, URZ, UP0 ;  /* 0x000000ff04047287 */ /* 0x000fc80008000000 */
[----:B-1----:R-:W-:Y:S01]  /*3be0*/  ULEA UR5, UR4, UR41, 0x3 ;  /* 0x0000002904057291 */ /* 0x002fe2000f8e18ff */
[----:B------:R-:W-:-:S04]  /*3bf0*/  LOP3.LUT R2, R11, UR6, RZ, 0x3c, !PT ;  /* 0x000000060b027c12 */ /* 0x000fc8000f8e3cff */
[----:B--2---:R-:W-:-:S04]  /*3c00*/  SHF.L.U32 R3, R2, 0x1f, RZ ;  /* 0x0000001f02037819 */ /* 0x004fc800000006ff */
[----:B------:R-:W1:Y:S02]  /*3c10*/  SYNCS.PHASECHK.TRANS64.TRYWAIT P0, [UR5], R3 ;  /* 0x00000003ff0075a7 */ /* 0x000e640008001105 */
[----:B-1----:R-:W-:Y:S05]  /*3c20*/  @!P0 BRA `(.L_x_66) ;  /* 0x0000006000188947 */ /* 0x002fea0003800000 */
.L_x_154:
[----:B------:R-:W-:-:S04]  /*3c30*/  UIADD3 UR4, UPT, UPT, UR4, 0x1, URZ ;  /* 0x0000000104047890 */ /* 0x000fc8000fffe0ff */
[----:B------:R-:W-:-:S04]  /*3c40*/  UISETP.NE.AND UP0, UPT, UR4, 0x4, UPT ;  /* 0x000000040400788c */ /* 0x000fc8000bf05270 */
[----:B------:R-:W-:Y:S02]  /*3c50*/  USEL UR6, URZ, 0x1, UP0 ;  /* 0x00000001ff067887 */ /* 0x000fe40008000000 */
[----:B------:R-:W-:-:S04]  /*3c60*/  USEL UR4, UR4, URZ, UP0 ;  /* 0x000000ff04047287 */ /* 0x000fc80008000000 */
[----:B------:R-:W-:Y:S01]  /*3c70*/  ULEA UR5, UR4, UR41, 0x3 ;  /* 0x0000002904057291 */ /* 0x000fe2000f8e18ff */
[----:B------:R-:W-:-:S04]  /*3c80*/  LOP3.LUT R2, R2, UR6, RZ, 0x3c, !PT ;  /* 0x0000000602027c12 */ /* 0x000fc8000f8e3cff */
[----:B-1----:R-:W-:-:S04]  /*3c90*/  SHF.L.U32 R3, R2, 0x1f, RZ ;  /* 0x0000001f02037819 */ /* 0x002fc800000006ff */
[----:B------:R-:W1:Y:S02]  /*3ca0*/  SYNCS.PHASECHK.TRANS64.TRYWAIT P0, [UR5], R3 ;  /* 0x00000003ff0075a7 */ /* 0x000e640008001105 */
[----:B-1----:R-:W-:Y:S05]  /*3cb0*/  @!P0 BRA `(.L_x_67) ;  /* 0x00000060000c8947 */ /* 0x002fea0003800000 */
.L_x_156:
[----:B------:R-:W-:-:S04]  /*3cc0*/  UIADD3 UR4, UPT, UPT, UR4, 0x1, URZ ;  /* 0x0000000104047890 */ /* 0x000fc8000fffe0ff */
[----:B------:R-:W-:-:S04]  /*3cd0*/  UISETP.NE.AND UP0, UPT, UR4, 0x4, UPT ;  /* 0x000000040400788c */ /* 0x000fc8000bf05270 */
[----:B------:R-:W-:Y:S02]  /*3ce0*/  USEL UR5, URZ, 0x1, UP0 ;  /* 0x00000001ff057887 */ /* 0x000fe40008000000 */
[----:B------:R-:W-:-:S04]  /*3cf0*/  USEL UR4, UR4, URZ, UP0 ;  /* 0x000000ff04047287 */ /* 0x000fc80008000000 */
[----:B------:R-:W-:Y:S01]  /*3d00*/  ULEA UR4, UR4, UR41, 0x3 ;  /* 0x0000002904047291 */ /* 0x000fe2000f8e18ff */
[----:B-1----:R-:W-:-:S04]  /*3d10*/  LOP3.LUT R3, R2, UR5, RZ, 0x3c, !PT ;  /* 0x0000000502037c12 */ /* 0x002fc8000f8e3cff */
[----:B------:R-:W-:-:S04]  /*3d20*/  SHF.L.U32 R3, R3, 0x1f, RZ ;  /* 0x0000001f03037819 */ /* 0x000fc800000006ff */
[----:B------:R-:W1:Y:S02]  /*3d30*/  SYNCS.PHASECHK.TRANS64.TRYWAIT P0, [UR4], R3 ;  /* 0x00000003ff0075a7 */ /* 0x000e640008001104 */
[----:B-1----:R-:W-:Y:S05]  /*3d40*/  @!P0 BRA `(.L_x_68) ;  /* 0x0000006000008947 */ /* 0x002fea0003800000 */
.L_x_158:
[----:B------:R-:W-:Y:S01]  /*3d50*/  NOP ;  /* 0x0000000000007918 */ /* 0x000fe20000000000 */
[----:B-1----:R-:W1:Y:S01]  /*3d60*/  LDS R0, [UR8+0x14] ;  /* 0x00001408ff007984 */ /* 0x002e620008000800 */
[----:B------:R-:W-:Y:S01]  /*3d70*/  ULOP3.LUT UR4, UR65, 0xffff, URZ, 0xc0, !UPT ;  /* 0x0000ffff41047892 */ /* 0x000fe2000f8ec0ff */
[----:B------:R-:W-:Y:S01]  /*3d80*/  UMOV UR5, 0xffff ;  /* 0x0000ffff00057882 */ /* 0x000fe20000000000 */
[----:B------:R-:W-:Y:S02]  /*3d90*/  UMOV UR6, 0x1 ;  /* 0x0000000100067882 */ /* 0x000fe40000000000 */
[----:B------:R-:W-:-:S04]  /*3da0*/  USHF.R.U32.HI UR4, URZ, 0x5, UR4 ;  /* 0x00000005ff047899 */ /* 0x000fc80008011604 */
[----:B------:R-:W-:Y:S02]  /*3db0*/  USHF.L.U32 UR5, UR5, UR4, URZ ;  /* 0x0000000405057299 */ /* 0x000fe400080006ff */
[----:B------:R-:W-:-:S04]  /*3dc0*/  USHF.L.U32 UR4, UR6, UR4, URZ ;  /* 0x0000000406047299 */ /* 0x000fc800080006ff */
[----:B-1----:R-:W-:-:S04]  /*3dd0*/  LOP3.LUT R0, R0, UR5, RZ, 0xc0, !PT ;  /* 0x0000000500007c12 */ /* 0x002fc8000f8ec0ff */
[----:B------:R-:W-:-:S13]  /*3de0*/  ISETP.NE.AND P0, PT, R0, UR5, PT ;  /* 0x0000000500007c0c */ /* 0x000fda000bf05270 */
[----:B------:R-:W-:Y:S05]  /*3df0*/  @P0 BRA `(.L_x_69) ;  /* 0x0000000000580947 */ /* 0x000fea0003800000 */
[----:B------:R-:W1:Y:S02]  /*3e00*/  LDS R0, [UR8+0x18] ;  /* 0x00001808ff007984 */ /* 0x000e640008000800 */
[----:B-1----:R-:W-:-:S04]  /*3e10*/  LOP3.LUT R0, R0, UR4, RZ, 0xc0, !PT ;  /* 0x0000000400007c12 */ /* 0x002fc8000f8ec0ff */
[----:B------:R-:W-:-:S13]  /*3e20*/  ISETP.NE.AND P0, PT, R0, UR4, PT ;  /* 0x0000000400007c0c */ /* 0x000fda000bf05270 */
[----:B------:R-:W-:Y:S05]  /*3e30*/  @P0 BRA `(.L_x_70) ;  /* 0x00000000003c0947 */ /* 0x000fea0003800000 */
[----:B------:R-:W1:Y:S01]  /*3e40*/  S2R R2, SR_LANEID ;  /* 0x0000000000027919 */ /* 0x000e620000000000 */
[----:B------:R-:W-:Y:S01]  /*3e50*/  ULOP3.LUT UR5, URZ, UR5, URZ, 0x33, !UPT ;  /* 0x00000005ff057292 */ /* 0x000fe2000f8e33ff */
[----:B------:R-:W-:Y:S01]  /*3e60*/  LOP3.LUT R4, RZ, UR4, RZ, 0x33, !PT ;  /* 0x00000004ff047c12 */ /* 0x000fe2000f8e33ff */
[----:B------:R-:W-:Y:S02]  /*3e70*/  VOTEU.ANY UR4, UPT, PT ;  /* 0x0000000000047886 */ /* 0x000fe400038e0100 */
[----:B------:R-:W-:Y:S01]  /*3e80*/  UFLO.U32 UR4, UR4 ;  /* 0x00000004000472bd */ /* 0x000fe200080e0000 */
[----:B------:R-:W2:Y:S01]  /*3e90*/  REDUX UR6, R4 ;  /* 0x00000000040673c4 */ /* 0x000ea20000000000 */
[----:B------:R-:W-:-:S06]  /*3ea0*/  IMAD.U32 R0, RZ, RZ, UR5 ;  /* 0x00000005ff007e24 */ /* 0x000fcc000f8e00ff */
[----:B------:R4:W-:Y:S01]  /*3eb0*/  UTCATOMSWS.AND URZ, UR5 ;  /* 0x0000000500ff79e3 */ /* 0x0009e20008000000 */
[----:B------:R-:W3:Y:S01]  /*3ec0*/  REDUX UR7, R0 ;  /* 0x00000000000773c4 */ /* 0x000ee20000000000 */
[----:B-1----:R-:W-:Y:S01]  /*3ed0*/  ISETP.EQ.U32.AND P0, PT, R2, UR4, PT ;  /* 0x0000000402007c0c */ /* 0x002fe2000bf02070 */
[----:B--2---:R-:W-:Y:S01]  /*3ee0*/  IMAD.U32 R2, RZ, RZ, UR6 ;  /* 0x00000006ff027e24 */ /* 0x004fe2000f8e00ff */
[----:B---3--:R-:W-:-:S11]  /*3ef0*/  MOV R3, UR7 ;  /* 0x0000000700037c02 */ /* 0x008fd60008000f00 */
[----:B------:R4:W-:Y:S04]  /*3f00*/  @P0 ATOMS.AND RZ, [UR8+0x14], R3 ;  /* 0x00001403ffff098c */ /* 0x0009e8000a800008 */
[----:B------:R4:W-:Y:S01]  /*3f10*/  @P0 ATOMS.AND RZ, [UR8+0x18], R2 ;  /* 0x00001802ffff098c */ /* 0x0009e2000a800008 */
[----:B------:R-:W-:Y:S05]  /*3f20*/  BRA `(.L_x_71) ;  /* 0x0000000000147947 */ /* 0x000fea0003800000 */
.L_x_70:
[----:B------:R-:W-:Y:S02]  /*3f30*/  MOV R2, 0x3f50 ;  /* 0x00003f5000027802 */ /* 0x000fe40000000f00 */
[----:B---3-5:R-:W-:Y:S05]  /*3f40*/  CALL.REL.NOINC `($__internal_0_$__cuda_sm10x_tcgen05_guardrail_trap_col_being_dealloced_not_returned_by_alloc) ;  /* 0x0000006000e87944 */ /* 0x028fea0003c00000 */
[----:B------:R-:W-:Y:S05]  /*3f50*/  BRA `(.L_x_71) ;  /* 0x0000000000087947 */ /* 0x000fea0003800000 */
.L_x_69:
[----:B------:R-:W-:Y:S02]  /*3f60*/  MOV R2, 0x3f80 ;  /* 0x00003f8000027802 */ /* 0x000fe40000000f00 */
[----:B---3-5:R-:W-:Y:S05]  /*3f70*/  CALL.REL.NOINC `($__internal_2_$__cuda_sm10x_tcgen05_guardrail_trap_unallocated_columns_being_dealloced) ;  /* 0x0000006000f47944 */ /* 0x028fea0003c00000 */
.L_x_71:
[----:B------:R-:W-:Y:S01]  /*3f80*/  NOP ;  /* 0x0000000000007918 */ /* 0x000fe20000000000 */
[----:B----4-:R-:W-:Y:S05]  /*3f90*/  EXIT ;  /* 0x000000000000794d */ /* 0x010fea0003800000 */
.L_x_53:
[----:B------:R-:W-:-:S09]  /*3fa0*/  UISETP.NE.OR UP0, UPT, UR18, 0x3, !UP3 ;  /* 0x000000031200788c */ /* 0x000fd2000df05670 */
[----:B------:R-:W-:Y:S05]  /*3fb0*/  BRA.U UP0, `(.L_x_72) ;  /* 0x0000001100807547 */ /* 0x000fea000b800000 */
[----:B------:R-:W2:Y:S01]  /*3fc0*/  LDCU.64 UR4, c[0x0][0x888] ;  /* 0x00011100ff0477ac */ /* 0x000ea20008000a00 */
[----:B------:R-:W3:Y:S01]  /*3fd0*/  LDC.64 R12, c[0x0][0x348] ;  /* 0x0000d200ff0c7b82 */ /* 0x000ee20000000a00 */
[----:B------:R-:W-:Y:S02]  /*3fe0*/  HFMA2 R9, -RZ, RZ, 0, 0 ;  /* 0x00000000ff097431 */ /* 0x000fe400000001ff */
[----:B------:R-:W-:Y:S01]  /*3ff0*/  IMAD.MOV.U32 R11, RZ, RZ, 0x1 ;  /* 0x00000001ff0b7424 */ /* 0x000fe200078e00ff */
[----:B------:R-:W4:Y:S01]  /*4000*/  LDCU UR38, c[0x0][0x370] ;  /* 0x00006e00ff2677ac */ /* 0x000f220008000800 */
[----:B------:R-:W-:Y:S01]  /*4010*/  IMAD.MOV.U32 R10, RZ, RZ, RZ ;  /* 0x000000ffff0a7224 */ /* 0x000fe200078e00ff */
[----:B------:R-:W-:Y:S01]  /*4020*/  MOV R3, 0x2000 ;  /* 0x0000200000037802 */ /* 0x000fe20000000f00 */
[----:B------:R-:W4:Y:S01]  /*4030*/  LDCU.128 UR48, c[0x0][0xb10] ;  /* 0x00016200ff3077ac */ /* 0x000f220008000c00 */
[----:B------:R-:W1:Y:S01]  /*4040*/  LDCU UR37, c[0x0][0x374] ;  /* 0x00006e80ff2577ac */ /* 0x000e620008000800 */
[----:B------:R-:W1:Y:S01]  /*4050*/  LDCU.64 UR30, c[0x0][0x890] ;  /* 0x00011200ff1e77ac */ /* 0x000e620008000a00 */
[----:B------:R-:W1:Y:S01]  /*4060*/  LDCU UR15, c[0x0][0xb0c] ;  /* 0x00016180ff0f77ac */ /* 0x000e620008000800 */
[----:B--2---:R-:W-:Y:S01]  /*4070*/  UISETP.NE.U32.AND UP0, UPT, UR4, URZ, UPT ;  /* 0x000000ff0400728c */ /* 0x004fe2000bf05070 */
[----:B------:R-:W2:Y:S01]  /*4080*/  LDCU UR44, c[0x0][0xb20] ;  /* 0x00016400ff2c77ac */ /* 0x000ea20008000800 */
[----:B------:R-:W2:Y:S01]  /*4090*/  LDCU UR4, c[0x0][0xb30] ;  /* 0x00016600ff0477ac */ /* 0x000ea20008000800 */
[----:B------:R-:W-:Y:S01]  /*40a0*/  UMOV UR21, 0x400 ;  /* 0x0000040000157882 */ /* 0x000fe20000000000 */
[----:B----4-:R-:W-:-:S02]  /*40b0*/  UIMAD.WIDE.U32 UR6, UR38, UR48, URZ ;  /* 0x00000030260672a5 */ /* 0x010fc4000f8e00ff */
[----:B-1----:R-:W-:Y:S02]  /*40c0*/  UIMAD.WIDE.U32 UR8, UR37, UR51, URZ ;  /* 0x00000033250872a5 */ /* 0x002fe4000f8e00ff */
[----:B------:R-:W-:Y:S02]  /*40d0*/  ULEA UR21, UR47, UR21, 0x18 ;  /* 0x000000152f157291 */ /* 0x000fe4000f8ec0ff */
[----:B------:R-:W-:Y:S02]  /*40e0*/  USEL UR39, URZ, 0x1, UP6 ;  /* 0x00000001ff277887 */ /* 0x000fe4000b000000 */
[----:B------:R-:W-:Y:S02]  /*40f0*/  UISETP.NE.U32.AND UP6, UPT, UR30, URZ, UPT ;  /* 0x000000ff1e00728c */ /* 0x000fe4000bfc5070 */
[----:B------:R-:W-:Y:S02]  /*4100*/  UIADD3 UR40, UPT, UPT, UR21, 0x38, URZ ;  /* 0x0000003815287890 */ /* 0x000fe4000fffe0ff */
[----:B------:R-:W-:-:S02]  /*4110*/  UISETP.NE.AND.EX UP5, UPT, UR5, URZ, UPT, UP0 ;  /* 0x000000ff0500728c */ /* 0x000fc4000bfa5300 */
[----:B------:R-:W-:Y:S01]  /*4120*/  UISETP.NE.AND UP0, UPT, UR42, 0x1, UPT ;  /* 0x000000012a00788c */ /* 0x000fe2000bf05270 */
[----:B------:R-:W-:Y:S01]  /*4130*/  UMOV UR6, UR7 ;  /* 0x0000000700067c82 */ /* 0x000fe20008000000 */
[----:B------:R-:W-:Y:S01]  /*4140*/  UMOV UR41, UR9 ;  /* 0x0000000900297c82 */ /* 0x000fe20008000000 */
[----:B------:R-:W-:Y:S02]  /*4150*/  UISETP.NE.AND UP0, UPT, UR15, 0x1, UPT ;  /* 0x000000010f00788c */ /* 0x000fe4000bf05270 */
[----:B------:R-:W-:Y:S02]  /*4160*/  UPLOP3.LUT UP4, UPT, UPT, UPT, UPT, 0x40, 0x4 ;  /* 0x000000000004789c */ /* 0x000fe40003f8e870 */
[----:B------:R-:W-:Y:S01]  /*4170*/  UISETP.GE.AND UP2, UPT, UR42, 0x1, UPT ;  /* 0x000000012a00788c */ /* 0x000fe2000bf46270 */
[----:B------:R-:W1:Y:S01]  /*4180*/  LDCU.64 UR22, c[0x0][0xb28] ;  /* 0x00016500ff1677ac */ /* 0x000e620008000a00 */
[----:B------:R-:W-:Y:S02]  /*4190*/  UISETP.NE.AND.EX UP6, UPT, UR31, URZ, UPT, UP6 ;  /* 0x000000ff1f00728c */ /* 0x000fe4000bfc5360 */
[----:B------:R-:W-:-:S02]  /*41a0*/  UIADD3 UR33, UPT, UPT, UR21, 0x20, URZ ;  /* 0x0000002015217890 */ /* 0x000fc4000fffe0ff */
[----:B------:R-:W-:Y:S02]  /*41b0*/  UIADD3 UR25, UPT, UPT, UR21, 0x28, URZ ;  /* 0x0000002815197890 */ /* 0x000fe4000fffe0ff */
[----:B------:R-:W-:Y:S02]  /*41c0*/  UIADD3 UR17, UPT, UPT, UR21, 0x30, URZ ;  /* 0x0000003015117890 */ /* 0x000fe4000fffe0ff */
[----:B------:R-:W-:Y:S02]  /*41d0*/  UPRMT UR40, UR47, 0x654, UR40 ;  /* 0x000006542f287896 */ /* 0x000fe40008000028 */
[----:B------:R-:W-:Y:S02]  /*41e0*/  USHF.R.U32.HI UR43, URZ, UR49, UR6 ;  /* 0x00000031ff2b7299 */ /* 0x000fe40008011606 */
[----:B--2---:R-:W-:Y:S02]  /*41f0*/  USHF.R.U32.HI UR41, URZ, UR44, UR41 ;  /* 0x0000002cff297299 */ /* 0x004fe40008011629 */
[----:B------:R-:W-:-:S02]  /*4200*/  UISETP.NE.AND UP0, UPT, UR50, 0x1, UPT ;  /* 0x000000013200788c */ /* 0x000fc4000bf05270 */
[----:B---3--:R-:W-:-:S11]  /*4210*/  UISETP.NE.AND UP3, UPT, UR4, 0x1, UPT ;  /* 0x000000010400788c */ /* 0x008fd6000bf65270 */
.L_x_83:
[C---:B------:R-:W-:Y:S02]  /*4220*/  LEA R8, R10.reuse, UR21, 0x3 ;  /* 0x000000150a087c11 */ /* 0x040fe4000f8e18ff */
[----:B------:R-:W-:Y:S02]  /*4230*/  SHF.L.U32 R5, R9, 0x1f, RZ ;  /* 0x0000001f09057819 */ /* 0x000fe400000006ff */
[----:B------:R-:W-:Y:S02]  /*4240*/  LEA R6, R10, UR21, 0x4 ;  /* 0x000000150a067c11 */ /* 0x000fe4000f8e20ff */
[----:B--2---:R-:W2:Y:S02]  /*4250*/  SYNCS.PHASECHK.TRANS64.TRYWAIT P0, [R8+URZ+0x70], R5 ;  /* 0x00007005080075a7 */ /* 0x004ea400080011ff */
[----:B--2---:R-:W-:Y:S05]  /*4260*/  @!P0 BRA `(.L_x_73) ;  /* 0x0000005800d08947 */ /* 0x004fea0003800000 */
.L_x_159:
[----:B--2---:R-:W2:Y:S01]  /*4270*/  LDS.128 R4, [R6+0x100] ;  /* 0x0001000006047984 */ /* 0x004ea20000000c00 */
[----:B------:R-:W-:Y:S01]  /*4280*/  UISETP.GE.AND UP0, UPT, UR42, 0x1, UPT ;  /* 0x000000012a00788c */ /* 0x000fe2000bf06270 */
[----:B------:R-:W-:Y:S01]  /*4290*/  @!PT LDS RZ, [RZ] ;  /* 0x00000000fffff984 */ /* 0x000fe20000000800 */
[----:B------:R-:W-:Y:S01]  /*42a0*/  @!PT LDS RZ, [RZ] ;  /* 0x00000000fffff984 */ /* 0x000fe20000000800 */
[----:B------:R-:W-:Y:S01]  /*42b0*/  @!PT LDS RZ, [RZ] ;  /* 0x00000000fffff984 */ /* 0x000fe20000000800 */
[----:B------:R-:W-:Y:S01]  /*42c0*/  @!PT LDS RZ, [RZ] ;  /* 0x00000000fffff984 */ /* 0x000fe20000000800 */
[----:B------:R3:W-:Y:S06]  /*42d0*/  MEMBAR.ALL.CTA ;  /* 0x0000000000007992 */ /* 0x0007ec0000008000 */
[----:B---3--:R-:W3:Y:S01]  /*42e0*/  FENCE.VIEW.ASYNC.S ;  /* 0x00000000000073c6 */ /* 0x008ee20000000000 */
[----:B--2---:R-:W-:Y:S11]  /*42f0*/  LOP3.LUT P0, RZ, R6, 0x1, RZ, 0xc0, !PT ;  /* 0x0000000106ff7812 */ /* 0x004ff6000780c0ff */
[----:B------:R-:W-:Y:S02]  /*4300*/  @!UPT UIADD3 URZ, UPT, UPT, URZ, URZ, URZ ;  /* 0x000000fffffff290 */ /* 0x000fe4000fffe0ff */
[----:B---3--:R-:W-:Y:S01]  /*4310*/  VOTEU.ANY UP2, P0 ;  /* 0x0000000000ff7886 */ /* 0x008fe20000040100 */
[----:B------:R-:W-:Y:S11]  /*4320*/  PLOP3.LUT P0, PT, PT, PT, UP2, 0x80, 0x8 ;  /* 0x000000000008781c */ /* 0x000ff60003f0f028 */
[----:B------:R-:W-:Y:S02]  /*4330*/  @!UPT UIADD3 URZ, UPT, UPT, URZ, URZ, URZ ;  /* 0x000000fffffff290 */ /* 0x000fe4000fffe0ff */
[----:B------:R-:W-:Y:S02]  /*4340*/  @P0 SHF.R.U32.HI R0, RZ, 0x10, R5 ;  /* 0x00000010ff000819 */ /* 0x000fe40000011605 */
[----:B------:R-:W-:Y:S02]  /*4350*/  @P0 MOV R2, R4 ;  /* 0x0000000400020202 */ /* 0x000fe40000000f00 */
[----:B------:R-:W-:Y:S01]  /*4360*/  @P0 R2UR UR4, R0 ;  /* 0x00000000000402ca */ /* 0x000fe200000e0000 */
[----:B------:R-:W-:Y:S01]  /*4370*/  VIADD R0, R8, 0x80 ;  /* 0x0000008008007836 */ /* 0x000fe20000000000 */
[----:B------:R-:W-:Y:S02]  /*4380*/  @P0 LOP3.LUT R4, R5, 0xffff, RZ, 0xc0, !PT ;  /* 0x0000ffff05040812 */ /* 0x000fe400078ec0ff */
[----:B------:R-:W-:Y:S02]  /*4390*/  @P0 R2UR UR6, R2 ;  /* 0x00000000020602ca */ /* 0x000fe400000e0000 */
[----:B------:R-:W-:Y:S02]  /*43a0*/  PRMT R0, RZ, 0x654, R0 ;  /* 0x00000654ff007816 */ /* 0x000fe40000000000 */
[----:B------:R-:W-:Y:S02]  /*43b0*/  @P0 R2UR UR5, R4 ;  /* 0x00000000040502ca */ /* 0x000fe400000e0000 */
[----:B------:R2:W-:Y:S03]  /*43c0*/  SYNCS.ARRIVE.TRANS64.RED.A1T0 RZ, [R0+URZ], RZ ;  /* 0x000000ff00ff79a7 */ /* 0x0005e600081004ff */
[----:B------:R-:W-:Y:S04]  /*43d0*/  @UP2 UMOV UR29, UR4 ;  /* 0x00000004001d2c82 */ /* 0x000fe80008000000 */
[----:B------:R-:W-:Y:S04]  /*43e0*/  @UP2 UMOV UR14, UR6 ;  /* 0x00000006000e2c82 */ /* 0x000fe80008000000 */
[----:B------:R-:W-:Y:S01]  /*43f0*/  @UP2 UMOV UR13, UR5 ;  /* 0x00000005000d2c82 */ /* 0x000fe20008000000 */
[----:B------:R-:W-:Y:S05]  /*4400*/  BRA.U !UP0, `(.L_x_74) ;  /* 0x0000000108c07547 */ /* 0x000fea000b800000 */
[----:B------:R-:W-:Y:S02]  /*4410*/  UIMAD.WIDE.U32 UR18, UR13, UR51, URZ ;  /* 0x000000330d1272a5 */ /* 0x000fe4000f8e00ff */
[----:B------:R-:W-:Y:S02]  /*4420*/  UP2UR UR16, UPR, URZ, 0x4 ;  /* 0x00000004ff107883 */ /* 0x000fe40008000000 */
[----:B------:R-:W-:Y:S02]  /*4430*/  UISETP.NE.AND UP2, UPT, UR50, 0x1, UPT ;  /* 0x000000013200788c */ /* 0x000fe4000bf45270 */
[----:B------:R-:W-:Y:S02]  /*4440*/  UIMAD.WIDE.U32 UR26, UR14, UR48, URZ ;  /* 0x000000300e1a72a5 */ /* 0x000fe4000f8e00ff */
[----:B------:R-:W-:Y:S02]  /*4450*/  USEL UR4, UR37, UR41, !UP2 ;  /* 0x0000002925047287 */ /* 0x000fe4000d000000 */
[----:B------:R-:W-:Y:S02]  /*4460*/  UISETP.NE.AND UP0, UPT, UR15, 0x1, UPT ;  /* 0x000000010f00788c */ /* 0x000fe4000bf05270 */
[----:B------:R-:W-:Y:S02]  /*4470*/  UP2UR UR20, UPR, URZ, 0x2 ;  /* 0x00000002ff147883 */ /* 0x000fe40008000000 */
[----:B------:R-:W-:Y:S02]  /*4480*/  UISETP.NE.AND UP1, UPT, UR42, 0x1, UPT ;  /* 0x000000012a00788c */ /* 0x000fe4000bf25270 */
[----:B-1----:R-:W-:Y:S02]  /*4490*/  UIMAD.WIDE.U32 UR8, UR4, UR22, URZ ;  /* 0x00000016040872a5 */ /* 0x002fe4000f8e00ff */
[----:B------:R-:W-:Y:S01]  /*44a0*/  USEL UR7, UR38, UR43, !UP0 ;  /* 0x0000002b26077287 */ /* 0x000fe2000c000000 */
[----:B------:R-:W-:Y:S02]  /*44b0*/  UMOV UR5, UR19 ;  /* 0x0000001300057c82 */ /* 0x000fe40008000000 */
[----:B------:R-:W-:Y:S02]  /*44c0*/  USHF.R.U32.HI UR6, URZ, UR44, UR5 ;  /* 0x0000002cff067299 */ /* 0x000fe40008011605 */
[----:B------:R-:W-:Y:S02]  /*44d0*/  UIMAD.WIDE.U32 UR10, UR7, UR22, URZ ;  /* 0x00000016070a72a5 */ /* 0x000fe4000f8e00ff */
[----:B------:R-:W-:Y:S02]  /*44e0*/  USEL UR6, UR13, UR6, !UP2 ;  /* 0x000000060d067287 */ /* 0x000fe4000d000000 */
[----:B------:R-:W-:Y:S01]  /*44f0*/  UISETP.NE.AND UP2, UPT, UR16, URZ, UPT ;  /* 0x000000ff1000728c */ /* 0x000fe2000bf45270 */
[----:B------:R-:W-:Y:S02]  /*4500*/  UMOV UR5, UR27 ;  /* 0x0000001b00057c82 */ /* 0x000fe40008000000 */
[----:B------:R-:W-:Y:S03]  /*4510*/  USHF.R.U32.HI UR12, URZ, UR49, UR5 ;  /* 0x00000031ff0c7299 */ /* 0x000fe60008011605 */
[----:B------:R-:W-:Y:S02]  /*4520*/  UMOV UR5, UR9 ;  /* 0x0000000900057c82 */ /* 0x000fe40008000000 */
[----:B------:R-:W-:Y:S03]  /*4530*/  @UP1 USHF.R.U32.HI UR4, URZ, UR23, UR5 ;  /* 0x00000017ff041299 */ /* 0x000fe60008011605 */
[----:B------:R-:W-:Y:S01]  /*4540*/  UMOV UR5, UR11 ;  /* 0x0000000b00057c82 */ /* 0x000fe20008000000 */
[----:B------:R-:W-:Y:S02]  /*4550*/  UIMAD UR4, UR42, UR4, URZ ;  /* 0x000000042a0472a4 */ /* 0x000fe4000f8e02ff */
[----:B------:R-:W-:Y:S02]  /*4560*/  @UP1 USHF.R.U32.HI UR7, URZ, UR23, UR5 ;  /* 0x00000017ff071299 */ /* 0x000fe40008011605 */
[----:B------:R-:W-:Y:S02]  /*4570*/  USEL UR5, UR14, UR12, !UP0 ;  /* 0x0000000c0e057287 */ /* 0x000fe4000c000000 */
[----:B------:R-:W-:Y:S02]  /*4580*/  UIMAD.WIDE.U32 UR10, UR6, UR22, URZ ;  /* 0x00000016060a72a5 */ /* 0x000fe4000f8e00ff */
[----:B------:R-:W-:Y:S02]  /*4590*/  UIMAD UR8, UR42, UR7, URZ ;  /* 0x000000072a0872a4 */ /* 0x000fe4000f8e02ff */
[----:B------:R-:W-:Y:S03]  /*45a0*/  UISETP.GE.AND UP0, UPT, UR6, UR4, UPT ;  /* 0x000000040600728c */ /* 0x000fe6000bf06270 */
[----:B------:R-:W-:Y:S01]  /*45b0*/  UMOV UR4, UR11 ;  /* 0x0000000b00047c82 */ /* 0x000fe20008000000 */
[----:B------:R-:W-:Y:S02]  /*45c0*/  UISETP.GE.OR UP0, UPT, UR5, UR8, UP0 ;  /* 0x000000080500728c */ /* 0x000fe40008706670 */
[----:B------:R-:W-:Y:S02]  /*45d0*/  USHF.R.U32.HI UR4, URZ, UR23, UR4 ;  /* 0x00000017ff047299 */ /* 0x000fe40008011604 */
[----:B------:R-:W-:Y:S02]  /*45e0*/  UIMAD.WIDE.U32 UR8, UR5, UR22, URZ ;  /* 0x00000016050872a5 */ /* 0x000fe4000f8e00ff */
[----:B------:R-:W-:Y:S04]  /*45f0*/  USEL UR10, UR6, UR4, !UP1 ;  /* 0x00000004060a7287 */ /* 0x000fe8000c800000 */
[----:B------:R-:W-:Y:S01]  /*4600*/  UIADD3 UR11, UPT, UPT, -UR10, URZ, URZ ;  /* 0x000000ff0a0b7290 */ /* 0x000fe2000fffe1ff */
[----:B------:R-:W-:Y:S02]  /*4610*/  @!UP0 UMOV UR4, UR9 ;  /* 0x0000000900048c82 */ /* 0x000fe40008000000 */
[----:B------:R-:W-:Y:S02]  /*4620*/  @!UP0 USHF.R.U32.HI UR4, URZ, UR23, UR4 ;  /* 0x00000017ff048299 */ /* 0x000fe40008011604 */
[----:B------:R-:W-:Y:S02]  /*4630*/  UIMAD UR8, UR42, UR11, UR6 ;  /* 0x0000000b2a0872a4 */ /* 0x000fe4000f8e0206 */
[----:B------:R-:W-:Y:S02]  /*4640*/  @!UP0 USEL UR4, UR5, UR4, !UP1 ;  /* 0x0000000405048287 */ /* 0x000fe4000c800000 */
[----:B------:R-:W-:Y:S02]  /*4650*/  UISETP.NE.AND UP1, UPT, UR20, URZ, UPT ;  /* 0x000000ff1400728c */ /* 0x000fe4000bf25270 */
[----:B------:R-:W-:Y:S02]  /*4660*/  @!UP0 UIMAD UR8, UR7, UR8, UR4 ;  /* 0x00000008070882a4 */ /* 0x000fe4000f8e0204 */
[----:B------:R-:W-:Y:S02]  /*4670*/  @!UP0 UIADD3 UR9, UPT, UPT, UR10, -UR4, URZ ;  /* 0x800000040a098290 */ /* 0x000fe4000fffe0ff */
[----:B------:R-:W-:Y:S02]  /*4680*/  UIADD3 UR4, UPT, UPT, -UR5, URZ, URZ ;  /* 0x000000ff05047290 */ /* 0x000fe4000fffe1ff */
[----:B------:R-:W-:Y:S02]  /*4690*/  UIADD3 UR7, UPT, UPT, -UR6, URZ, URZ ;  /* 0x000000ff06077290 */ /* 0x000fe4000fffe1ff */
[----:B------:R-:W-:Y:S02]  /*46a0*/  @!UP0 UIMAD UR6, UR9, UR42, UR5 ;  /* 0x0000002a090682a4 */ /* 0x000fe4000f8e0205 */
[----:B------:R-:W-:Y:S02]  /*46b0*/  UIMAD UR14, UR15, UR4, UR14 ;  /* 0x000000040f0e72a4 */ /* 0x000fe4000f8e020e */
[----:B------:R-:W-:Y:S01]  /*46c0*/  UIMAD UR13, UR50, UR7, UR13 ;  /* 0x00000007320d72a4 */ /* 0x000fe2000f8e020d */
[----:B------:R-:W-:Y:S02]  /*46d0*/  @!UP0 UMOV UR5, UR8 ;  /* 0x0000000800058c82 */ /* 0x000fe40008000000 */
[----:B------:R-:W-:Y:S02]  /*46e0*/  UIMAD UR14, UR5, UR15, UR14 ;  /* 0x0000000f050e72a4 */ /* 0x000fe4000f8e020e */
[----:B------:R-:W-:Y:S11]  /*46f0*/  UIMAD UR13, UR6, UR50, UR13 ;  /* 0x00000032060d72a4 */ /* 0x000ff6000f8e020d */
[----:B------:R-:W-:Y:S01]  /*4700*/  @!UPT UIADD3 URZ, UPT, UPT, URZ, URZ, URZ ;  /* 0x000000fffffff290 */ /* 0x000fe2000fffe0ff */
.L_x_74:
[----:B------:R-:W3:Y:S01]  /*4710*/  @!UP3 LDCU.128 UR8, c[0x0][0xb10] ;  /* 0x00016200ff08b7ac */ /* 0x000ee20008000c00 */
[----:B------:R-:W-:Y:S02]  /*4720*/  ISETP.NE.U32.AND P0, PT, RZ, UR30, PT ;  /* 0x0000001eff007c0c */ /* 0x000fe4000bf05070 */
[----:B------:R-:W-:Y:S02]  /*4730*/  SHF.L.U32 R4, R11, 0x1f, RZ ;  /* 0x0000001f0b047819 */ /* 0x000fe400000006ff */
[----:B------:R-:W-:Y:S01]  /*4740*/  ISETP.NE.AND.EX P0, PT, RZ, UR31, PT, P0 ;  /* 0x0000001fff007c0c */ /* 0x000fe2000bf05300 */
[----:B------:R-:W4:Y:S01]  /*4750*/  @!UP3 LDCU UR5, c[0x0][0xb0c] ;  /* 0x00016180ff05b7ac */ /* 0x000f220008000800 */
[----:B------:R-:W-:Y:S02]  /*4760*/  USHF.L.U32 UR35, UR24, 0x6, URZ ;  /* 0x0000000618237899 */ /* 0x000fe400080006ff */
[----:B------:R-:W-:Y:S02]  /*4770*/  USHF.L.U32 UR34, UR28, 0x8, URZ ;  /* 0x000000081c227899 */ /* 0x000fe400080006ff */
[----:B---3--:R-:W-:Y:S07]  /*4780*/  UIMAD.WIDE.U32 UR6, UR14, UR8, URZ ;  /* 0x000000080e0672a5 */ /* 0x008fee000f8e00ff */
[----:B------:R-:W-:Y:S01]  /*4790*/  @!UP3 UMOV UR4, UR7 ;  /* 0x000000070004bc82 */ /* 0x000fe20008000000 */
[----:B----4-:R-:W-:Y:S02]  /*47a0*/  @!UP3 UISETP.NE.AND UP0, UPT, UR5, 0x1, UPT ;  /* 0x000000010500b88c */ /* 0x010fe4000bf05270 */
[----:B------:R-:W-:Y:S02]  /*47b0*/  @!UP3 USHF.R.U32.HI UR4, URZ, UR9, UR4 ;  /* 0x00000009ff04b299 */ /* 0x000fe40008011604 */
[----:B------:R-:W-:Y:S02]  /*47c0*/  UIMAD.WIDE.U32 UR6, UR13, UR11, URZ ;  /* 0x0000000b0d0672a5 */ /* 0x000fe4000f8e00ff */
[----:B------:R-:W-:Y:S02]  /*47d0*/  @!UP3 USEL UR8, UR14, UR4, !UP0 ;  /* 0x000000040e08b287 */ /* 0x000fe4000c000000 */
[----:B------:R-:W-:Y:S03]  /*47e0*/  @!UP3 UISETP.NE.AND UP0, UPT, UR10, 0x1, UPT ;  /* 0x000000010a00b88c */ /* 0x000fe6000bf05270 */
[----:B------:R-:W-:Y:S02]  /*47f0*/  @!UP3 UMOV UR6, UR7 ;  /* 0x000000070006bc82 */ /* 0x000fe40008000000 */
[----:B------:R-:W3:Y:S02]  /*4800*/  @!UP3 LDCU UR4, c[0x0][0xb20] ;  /* 0x00016400ff04b7ac */ /* 0x000ee40008000800 */
[----:B---3--:R-:W-:Y:S04]  /*4810*/  @!UP3 USHF.R.U32.HI UR6, URZ, UR4, UR6 ;  /* 0x00000004ff06b299 */ /* 0x008fe80008011606 */
[----:B------:R-:W-:Y:S04]  /*4820*/  @!UP3 USEL UR6, UR13, UR6, !UP0 ;  /* 0x000000060d06b287 */ /* 0x000fe8000c000000 */
[----:B------:R-:W-:Y:S02]  /*4830*/  @!UP3 UIADD3 UR4, UPT, UPT, -UR8, UR6, URZ ;  /* 0x000000060804b290 */ /* 0x000fe4000fffe1ff */
[----:B------:R-:W-:Y:S02]  /*4840*/  @!UP3 UIADD3 UR6, UPT, UPT, UR8, -UR6, URZ ;  /* 0x800000060806b290 */ /* 0x000fe4000fffe0ff */
[----:B------:R-:W-:Y:S02]  /*4850*/  @!UP3 UIMAD UR14, UR4, UR5, UR14 ;  /* 0x00000005040eb2a4 */ /* 0x000fe4000f8e020e */
[----:B------:R-:W-:Y:S01]  /*4860*/  @!UP3 UIMAD UR13, UR6, UR10, UR13 ;  /* 0x0000000a060db2a4 */ /* 0x000fe2000f8e020d */
[----:B------:R-:W-:Y:S11]  /*4870*/  BRA.U UP4, `(.L_x_75) ;  /* 0x0000000104107547 */ /* 0x000ff6000b800000 */
[----:B--2---:R-:W-:Y:S04]  /*4880*/  MOV R0, UR39 ;  /* 0x0000002700007c02 */ /* 0x004fe80008000f00 */
[----:B------:R-:W-:Y:S04]  /*4890*/  SHF.L.U32 R5, R0, 0x1f, RZ ;  /* 0x0000001f00057819 */ /* 0x000fe800000006ff */
[----:B------:R-:W2:Y:S02]  /*48a0*/  SYNCS.PHASECHK.TRANS64.TRYWAIT P1, [UR21+0x68], R5 ;  /* 0x00006805ff0075a7 */ /* 0x000ea40008021115 */
[----:B--2---:R-:W-:Y:S05]  /*48b0*/  @!P1 BRA `(.L_x_76) ;  /* 0x0000005400509947 */ /* 0x004fea0003800000 */
.L_x_75:
[----:B------:R-:W-:Y:S05]  /*48c0*/  BRA.U !UP6, `(.L_x_77) ;  /* 0x000000010e387547 */ /* 0x000fea000b800000 */
[----:B------:R-:W-:Y:S01]  /*48d0*/  UPLOP3.LUT UP1, UPT, UPT, UPT, UP5, 0x80, 0x8 ;  /* 0x000000000008789c */ /* 0x000fe20003f2f050 */
[----:B--2---:R-:W-:Y:S01]  /*48e0*/  HFMA2 R0, -RZ, RZ, 0, 5.9604644775390625e-08 ;  /* 0x00000001ff007431 */ /* 0x004fe200000001ff */
[----:B------:R-:W2:Y:S01]  /*48f0*/  LDCU.64 UR8, c[0x0][0x358] ;  /* 0x00006b00ff0877ac */ /* 0x000ea20008000a00 */
[----:B------:R-:W-:Y:S03]  /*4900*/  IMAD.MOV.U32 R81, RZ, RZ, 0x1 ;  /* 0x00000001ff517424 */ /* 0x000fe600078e00ff */
[----:B------:R-:W-:Y:S05]  /*4910*/  PLOP3.LUT P1, PT, PT, PT, UP1, 0x80, 0x8 ;  /* 0x000000000008781c */ /* 0x000fea0003f2f018 */
[----:B------:R-:W3:Y:S01]  /*4920*/  @UP1 LDCU.64 UR4, c[0x0][0x888] ;  /* 0x00011100ff0417ac */ /* 0x000ee20008000a00 */
[----:B------:R-:W-:Y:S07]  /*4930*/  @UP1 UIMAD UR6, UR36, UR30, URZ ;  /* 0x0000001e240612a4 */ /* 0x000fee000f8e02ff */
[----:B------:R-:W-:Y:S01]  /*4940*/  @!P1 PRMT R81, R0, 0x7610, R81 ;  /* 0x0000761000519816 */ /* 0x000fe20000000051 */
[----:B---3--:R-:W-:Y:S06]  /*4950*/  @UP1 UIMAD.WIDE UR4, UR6, 0x4, UR4 ;  /* 0x00000004060418a5 */ /* 0x008fec000f8e0204 */
[----:B------:R-:W-:Y:S01]  /*4960*/  IMAD.U32 R6, RZ, RZ, UR4 ;  /* 0x00000004ff067e24 */ /* 0x000fe2000f8e00ff */
[----:B------:R-:W-:Y:S04]  /*4970*/  MOV R7, UR5 ;  /* 0x0000000500077c02 */ /* 0x000fe80008000f00 */
[----:B------:R-:W3:Y:S01]  /*4980*/  @!UP1 LDCU UR4, c[0x0][0x880] ;  /* 0x00011000ff0497ac */ /* 0x000ee20008000800 */
[----:B--2--5:R4:W5:Y:S02]  /*4990*/  @P1 LDG.E R41, desc[UR8][R6.64] ;  /* 0x0000000806291981 */ /* 0x024964000c1e1900 */
[----:B---34-:R-:W-:Y:S07]  /*49a0*/  @!P1 IMAD.U32 R41, RZ, RZ, UR4 ;  /* 0x00000004ff299e24 */ /* 0x018fee000f8e00ff */
.L_x_77:
[----:B-----5:R-:W-:Y:S01]  /*49b0*/  @!P0 FSETP.EQ.AND P2, PT, R41, RZ, PT ;  /* 0x000000ff2900820b */ /* 0x020fe20003f42000 */
[----:B------:R-:W-:Y:S01]  /*49c0*/  @!UPT UIADD3 URZ, UPT, UPT, URZ, URZ, URZ ;  /* 0x000000fffffff290 */ /* 0x000fe2000fffe0ff */
[----:B------:R-:W-:Y:S11]  /*49d0*/  @!P0 BRA `(.L_x_78) ;  /* 0x0000000000148947 */ /* 0x000ff60003800000 */
[----:B------:R-:W-:Y:S02]  /*49e0*/  LOP3.LUT P0, RZ, R81, 0xff, RZ, 0xc0, !PT ;  /* 0x000000ff51ff7812 */ /* 0x000fe4000780c0ff */
[----:B------:R-:W-:Y:S04]  /*49f0*/  PLOP3.LUT P2, PT, PT, PT, UP1, 0x80, 0x8 ;  /* 0x000000000008781c */ /* 0x000fe80003f4f018 */
[----:B------:R-:W-:Y:S07]  /*4a00*/  PLOP3.LUT P2, PT, P2, PT, PT, 0x8, 0x80 ;  /* 0x000000000080781c */ /* 0x000fee000174e170 */
[----:B------:R-:W-:Y:S11]  /*4a10*/  @P0 FSETP.EQ.AND P2, PT, R41, RZ, PT ;  /* 0x000000ff2900020b */ /* 0x000ff60003f42000 */
[----:B------:R-:W-:Y:S02]  /*4a20*/  @!UPT UIADD3 URZ, UPT, UPT, URZ, URZ, URZ ;  /* 0x000000fffffff290 */ /* 0x000fe4000fffe0ff */
.L_x_78:
[----:B------:R-:W3:Y:S01]  /*4a30*/  SYNCS.PHASECHK.TRANS64.TRYWAIT P0, [UR21+0x40], R4 ;  /* 0x00004004ff0075a7 */ /* 0x000ee20008001115 */
[----:B------:R-:W-:Y:S04]  /*4a40*/  ELECT P1, URZ, PT ;  /* 0x0000000000ff782f */ /* 0x000fe80003820000 */
[----:B------:R-:W-:Y:S01]  /*4a50*/  PLOP3.LUT P1, PT, P2, P1, PT, 0xf2, 0x2f ;  /* 0x00000000002f781c */ /* 0x000fe20001723e72 */
[----:B------:R-:W-:Y:S01]  /*4a60*/  @!UPT UIADD3 URZ, UPT, UPT, URZ, URZ, URZ ;  /* 0x000000fffffff290 */ /* 0x000fe2000fffe0ff */
[----:B---3--:R-:W-:Y:S11]  /*4a70*/  @!P0 BRA `(.L_x_79) ;  /* 0x0000005000f88947 */ /* 0x008ff60003800000 */
.L_x_162:
[----:B------:R-:W-:Y:S01]  /*4a80*/  @!P1 IADD3 R2, P0, PT, R12, 0x580, RZ ;  /* 0x000005800c029810 */ /* 0x000fe20007f1e0ff */
[----:B------:R-:W-:Y:S01]  /*4a90*/  VOTEU.ALL UP0, P1 ;  /* 0x0000000000ff7886 */ /* 0x000fe20000800000 */
[----:B------:R-:W-:Y:S01]  /*4aa0*/  UMOV UR6, 0x0 ;  /* 0x0000000000067882 */ /* 0x000fe20000000000 */
[----:B------:R-:W-:Y:S01]  /*4ab0*/  UMOV UR7, 0x10000000 ;  /* 0x1000000000077882 */ /* 0x000fe20000000000 */
[----:B------:R-:W-:Y:S01]  /*4ac0*/  @!P1 R2UR UR5, R2 ;  /* 0x00000000020592ca */ /* 0x000fe200000e0000 */
[----:B--2---:R-:W-:Y:S01]  /*4ad0*/  @!P1 IMAD.X R0, RZ, RZ, R13, P0 ;  /* 0x000000ffff009224 */ /* 0x004fe200000e060d */
[----:B------:R-:W-:Y:S01]  /*4ae0*/  @!UP0 UIADD3 UR32, UPT, UPT, UR21, 0x400, URZ ;  /* 0x0000040015208890 */ /* 0x000fe2000fffe0ff */
[----:B------:R-:W-:Y:S03]  /*4af0*/  VOTEU.ALL UP0, P1 ;  /* 0x0000000000ff7886 */ /* 0x000fe60000800000 */
[----:B------:R-:W-:Y:S01]  /*4b00*/  @!P1 R2UR UR4, R0 ;  /* 0x00000000000492ca */ /* 0x000fe200000e0000 */
[----:B------:R-:W-:Y:S06]  /*4b10*/  @!P1 IMAD.MOV.U32 R0, RZ, RZ, 0x2000 ;  /* 0x00002000ff009424 */ /* 0x000fec00078e00ff */
[----:B------:R-:W-:Y:S06]  /*4b20*/  IMAD.U32 R6, RZ, RZ, UR5 ;  /* 0x00000005ff067e24 */ /* 0x000fec000f8e00ff */
[----:B------:R-:W-:Y:S01]  /*4b30*/  IMAD.U32 R7, RZ, RZ, UR4 ;  /* 0x00000004ff077e24 */ /* 0x000fe2000f8e00ff */
[----:B------:R-:W-:Y:S04]  /*4b40*/  @!P1 R2UR UR4, R6 ;  /* 0x00000000060492ca */ /* 0x000fe800000e0000 */
[----:B------:R-:W-:Y:S11]  /*4b50*/  @!P1 R2UR UR5, R7 ;  /* 0x00000000070592ca */ /* 0x000ff600000e0000 */
[----:B------:R-:W-:Y:S02]  /*4b60*/  @!UPT UIADD3 URZ, UPT, UPT, URZ, URZ, URZ ;  /* 0x000000fffffff290 */ /* 0x000fe4000fffe0ff */
[----:B------:R2:W-:Y:S01]  /*4b70*/  @!UP0 UTMALDG.3D [UR32], [UR4], desc[UR6] ;  /* 0x00000620040085b4 */ /* 0x0005e20008011000 */
[----:B------:R3:W-:Y:S01]  /*4b80*/  @!P1 SYNCS.ARRIVE.TRANS64.RED.A0TR RZ, [UR21+0x20], R0 ;  /* 0x00002000ffff99a7 */ /* 0x0007e20008300415 */
[----:B--2---:R-:W-:Y:S09]  /*4b90*/  UPRMT UR4, UR47, 0x654, UR33 ;  /* 0x000006542f047896 */ /* 0x004ff20008000021 */
[----:B------:R-:W-:Y:S01]  /*4ba0*/  SYNCS.ARRIVE.TRANS64.RED.A1T0 RZ, [UR4], RZ ;  /* 0x000000ffffff79a7 */ /* 0x000fe20008100404 */
[----:B------:R-:W2:Y:S02]  /*4bb0*/  SYNCS.PHASECHK.TRANS64.TRYWAIT P0, [UR21+0x48], R4 ;  /* 0x00004804ff0075a7 */ /* 0x000ea40008001115 */
[----:B--23--:R-:W-:Y:S05]  /*4bc0*/  @!P0 BRA `(.L_x_80) ;  /* 0x0000005000bc8947 */ /* 0x00cfea0003800000 */
.L_x_164:
[----:B------:R-:W-:Y:S01]  /*4bd0*/  @!P1 IADD3 R2, P0, PT, R12, 0x580, RZ ;  /* 0x000005800c029810 */ /* 0x000fe20007f1e0ff */
[----:B------:R-:W-:Y:S01]  /*4be0*/  VOTEU.ALL UP0, P1 ;  /* 0x0000000000ff7886 */ /* 0x000fe20000800000 */
[----:B------:R-:W-:Y:S01]  /*4bf0*/  UMOV UR6, 0x0 ;  /* 0x0000000000067882 */ /* 0x000fe20000000000 */
[----:B------:R-:W-:Y:S01]  /*4c00*/  UMOV UR7, 0x10000000 ;  /* 0x1000000000077882 */ /* 0x000fe20000000000 */
[----:B------:R-:W-:Y:S01]  /*4c10*/  @!P1 R2UR UR5, R2 ;  /* 0x00000000020592ca */ /* 0x000fe200000e0000 */
[----:B------:R-:W-:Y:S01]  /*4c20*/  @!P1 IMAD.X R0, RZ, RZ, R13, P0 ;  /* 0x000000ffff009224 */ /* 0x000fe200000e060d */
[----:B------:R-:W-:Y:S02]  /*4c30*/  @!UP0 UIADD3 UR26, UPT, UPT, UR34, 0x40, URZ ;  /* 0x00000040221a8890 */ /* 0x000fe4000fffe0ff */
[----:B------:R-:W-:Y:S02]  /*4c40*/  @!UP0 UIADD3 UR24, UPT, UPT, UR21, 0x2400, URZ ;  /* 0x0000240015188890 */ /* 0x000fe4000fffe0ff */
[----:B------:R-:W-:Y:S01]  /*4c50*/  @!P1 R2UR UR4, R0 ;  /* 0x00000000000492ca */ /* 0x000fe200000e0000 */
[----:B------:R-:W-:Y:S01]  /*4c60*/  VOTEU.ALL UP0, P1 ;  /* 0x0000000000ff7886 */ /* 0x000fe20000800000 */
[----:B------:R-:W-:Y:S01]  /*4c70*/  UMOV UR27, UR35 ;  /* 0x00000023001b7c82 */ /* 0x000fe20008000000 */
[----:B------:R-:W-:Y:S01]  /*4c80*/  UMOV UR28, UR36 ;  /* 0x00000024001c7c82 */ /* 0x000fe20008000000 */
[----:B------:R-:W-:Y:S03]  /*4c90*/  @!P1 IMAD.MOV.U32 R0, RZ, RZ, 0x2000 ;  /* 0x00002000ff009424 */ /* 0x000fe600078e00ff */
[----:B------:R-:W-:Y:S06]  /*4ca0*/  IMAD.U32 R6, RZ, RZ, UR5 ;  /* 0x00000005ff067e24 */ /* 0x000fec000f8e00ff */
[----:B------:R-:W-:Y:S01]  /*4cb0*/  IMAD.U32 R7, RZ, RZ, UR4 ;  /* 0x00000004ff077e24 */ /* 0x000fe2000f8e00ff */
[----:B------:R-:W-:Y:S04]  /*4cc0*/  @!P1 R2UR UR4, R6 ;  /* 0x00000000060492ca */ /* 0x000fe800000e0000 */
[----:B------:R-:W-:Y:S11]  /*4cd0*/  @!P1 R2UR UR5, R7 ;  /* 0x00000000070592ca */ /* 0x000ff600000e0000 */
[----:B------:R-:W-:Y:S02]  /*4ce0*/  @!UPT UIADD3 URZ, UPT, UPT, URZ, URZ, URZ ;  /* 0x000000fffffff290 */ /* 0x000fe4000fffe0ff */
[----:B------:R3:W-:Y:S01]  /*4cf0*/  @!UP0 UTMALDG.3D [UR24], [UR4], desc[UR6] ;  /* 0x00000618040085b4 */ /* 0x0007e20008011000 */
[----:B------:R4:W-:Y:S01]  /*4d00*/  @!P1 SYNCS.ARRIVE.TRANS64.RED.A0TR RZ, [UR21+0x28], R0 ;  /* 0x00002800ffff99a7 */ /* 0x0009e20008300415 */
[----:B---3--:R-:W-:Y:S09]  /*4d10*/  UPRMT UR4, UR47, 0x654, UR25 ;  /* 0x000006542f047896 */ /* 0x008ff20008000019 */
[----:B------:R-:W-:Y:S01]  /*4d20*/  SYNCS.ARRIVE.TRANS64.RED.A1T0 RZ, [UR4], RZ ;  /* 0x000000ffffff79a7 */ /* 0x000fe20008100404 */
[----:B------:R-:W3:Y:S02]  /*4d30*/  SYNCS.PHASECHK.TRANS64.TRYWAIT P0, [UR21+0x50], R4 ;  /* 0x00005004ff0075a7 */ /* 0x000ee40008001115 */
[----:B---34-:R-:W-:Y:S05]  /*4d40*/  @!P0 BRA `(.L_x_81) ;  /* 0x0000005000748947 */ /* 0x018fea0003800000 */
.L_x_166:
[----:B------:R-:W-:Y:S01]  /*4d50*/  @!P1 IADD3 R2, P0, PT, R12, 0x580, RZ ;  /* 0x000005800c029810 */ /* 0x000fe20007f1e0ff */
[----:B------:R-:W-:Y:S01]  /*4d60*/  VOTEU.ALL UP0, P1 ;  /* 0x0000000000ff7886 */ /* 0x000fe20000800000 */
[----:B------:R-:W-:Y:S01]  /*4d70*/  UMOV UR6, 0x0 ;  /* 0x0000000000067882 */ /* 0x000fe20000000000 */
[----:B------:R-:W-:Y:S01]  /*4d80*/  UMOV UR7, 0x10000000 ;  /* 0x1000000000077882 */ /* 0x000fe20000000000 */
[----:B------:R-:W-:Y:S01]  /*4d90*/  @!P1 R2UR UR5, R2 ;  /* 0x00000000020592ca */ /* 0x000fe200000e0000 */
[----:B------:R-:W-:Y:S01]  /*4da0*/  @!P1 IMAD.X R0, RZ, RZ, R13, P0 ;  /* 0x000000ffff009224 */ /* 0x000fe200000e060d */
[----:B------:R-:W-:Y:S01]  /*4db0*/  @!UP0 UIADD3 UR18, UPT, UPT, UR34, 0x80, URZ ;  /* 0x0000008022128890 */ /* 0x000fe2000fffe0ff */
[----:B------:R-:W-:Y:S01]  /*4dc0*/  VIADD R10, R10, 0x1 ;  /* 0x000000010a0a7836 */ /* 0x000fe20000000000 */
        /* <DEDUP_REMOVED lines=17> */
.L_x_168:
[----:B------:R-:W-:Y:S01]  /*4ee0*/  @!P1 IADD3 R2, P0, PT, R12, 0x580, RZ ;  /* 0x000005800c029810 */ /* 0x000fe20007f1e0ff */
[----:B------:R-:W-:Y:S01]  /*4ef0*/  VOTEU.ALL UP0, P1 ;  /* 0x0000000000ff7886 */ /* 0x000fe20000800000 */
[----:B------:R-:W-:Y:S01]  /*4f00*/  UMOV UR6, 0x0 ;  /* 0x0000000000067882 */ /* 0x000fe20000000000 */
[----:B------:R-:W-:Y:S01]  /*4f10*/  UMOV UR7, 0x10000000 ;  /* 0x1000000000077882 */ /* 0x000fe20000000000 */
[----:B------:R-:W-:Y:S01]  /*4f20*/  @!P1 R2UR UR5, R2 ;  /* 0x00000000020592ca */ /* 0x000fe200000e0000 */
[----:B------:R-:W-:Y:S01]  /*4f30*/  @!P1 IMAD.X R0, RZ, RZ, R13, P0 ;  /* 0x000000ffff009224 */ /* 0x000fe200000e060d */
[----:B------:R-:W-:Y:S01]  /*4f40*/  @!UP0 UIADD3 UR10, UPT, UPT, UR34, 0xc0, URZ ;  /* 0x000000c0220a8890 */ /* 0x000fe2000fffe0ff */
[----:B------:R-:W-:Y:S01]  /*4f50*/  R2UR UR16, R83 ;  /* 0x00000000531072ca */ /* 0x000fe200000e0000 */
[----:B------:R-:W-:Y:S01]  /*4f60*/  @!UP0 UIADD3 UR8, UPT, UPT, UR21, 0x6400, URZ ;  /* 0x0000640015088890 */ /* 0x000fe2000fffe0ff */
[----:B------:R-:W-:Y:S01]  /*4f70*/  ISETP.NE.AND P0, PT, R10, 0x2, PT ;  /* 0x000000020a00780c */ /* 0x000fe20003f05270 */
[----:B------:R-:W-:Y:S01]  /*4f80*/  @!UP0 UIADD3 UR9, UPT, UPT, UR21, 0x38, URZ ;  /* 0x0000003815098890 */ /* 0x000fe2000fffe0ff */
[----:B------:R-:W-:Y:S01]  /*4f90*/  @!P1 R2UR UR4, R0 ;  /* 0x00000000000492ca */ /* 0x000fe200000e0000 */
[----:B------:R-:W-:Y:S01]  /*4fa0*/  VOTEU.ALL UP0, P1 ;  /* 0x0000000000ff7886 */ /* 0x000fe20000800000 */
[----:B------:R-:W-:Y:S01]  /*4fb0*/  UMOV UR11, UR35 ;  /* 0x00000023000b7c82 */ /* 0x000fe20008000000 */
[----:B------:R-:W-:Y:S01]  /*4fc0*/  UMOV UR12, UR36 ;  /* 0x00000024000c7c82 */ /* 0x000fe20008000000 */
[----:B------:R-:W-:Y:S01]  /*4fd0*/  SEL R0, RZ, 0x1, P0 ;  /* 0x00000001ff007807 */ /* 0x000fe20000000000 */
[----:B------:R-:W-:Y:S01]  /*4fe0*/  UIADD3 UR28, UPT, UPT, UR13, UR63, URZ ;  /* 0x0000003f0d1c7290 */ /* 0x000fe2000fffe0ff */
[----:B--2---:R-:W-:Y:S01]  /*4ff0*/  IMAD.U32 R4, RZ, RZ, UR5 ;  /* 0x00000005ff047e24 */ /* 0x004fe2000f8e00ff */
[----:B------:R-:W-:Y:S01]  /*5000*/  LOP3.LUT R11, R11, 0x1, RZ, 0x3c, !PT ;  /* 0x000000010b0b7812 */ /* 0x000fe200078e3cff */
[----:B------:R-:W-:Y:S01]  /*5010*/  UMOV UR36, UR29 ;  /* 0x0000001d00247c82 */ /* 0x000fe20008000000 */
[----:B------:R-:W-:Y:S01]  /*5020*/  LOP3.LUT R9, R9, R0, RZ, 0x3c, !PT ;  /* 0x0000000009097212 */ /* 0x000fe200078e3cff */
[----:B------:R-:W-:Y:S01]  /*5030*/  UIADD3 UR24, UPT, UPT, UR14, UR16, URZ ;  /* 0x000000100e187290 */ /* 0x000fe2000fffe0ff */
[----:B------:R-:W-:Y:S01]  /*5040*/  SEL R10, R10, RZ, P0 ;  /* 0x000000ff0a0a7207 */ /* 0x000fe20000000000 */
[----:B------:R-:W-:Y:S01]  /*5050*/  UPLOP3.LUT UP4, UPT, UPT, UPT, UPT, 0x80, 0x8 ;  /* 0x000000000008789c */ /* 0x000fe20003f8f070 */
[----:B------:R-:W-:Y:S01]  /*5060*/  IMAD.U32 R5, RZ, RZ, UR4 ;  /* 0x00000004ff057e24 */ /* 0x000fe2000f8e00ff */
[----:B------:R-:W-:Y:S04]  /*5070*/  @!P1 R2UR UR4, R4 ;  /* 0x00000000040492ca */ /* 0x000fe800000e0000 */
[----:B------:R-:W-:Y:S11]  /*5080*/  @!P1 R2UR UR5, R5 ;  /* 0x00000000050592ca */ /* 0x000ff600000e0000 */
[----:B------:R-:W-:Y:S02]  /*5090*/  @!UPT UIADD3 URZ, UPT, UPT, URZ, URZ, URZ ;  /* 0x000000fffffff290 */ /* 0x000fe4000fffe0ff */
[----:B------:R2:W-:Y:S01]  /*50a0*/  @!UP0 UTMALDG.3D [UR8], [UR4], desc[UR6] ;  /* 0x00000608040085b4 */ /* 0x0005e20008011000 */
[----:B------:R2:W-:Y:S01]  /*50b0*/  @!P1 SYNCS.ARRIVE.TRANS64.RED.A0TR RZ, [UR21+0x38], R3 ;  /* 0x00003803ffff99a7 */ /* 0x0005e20008300415 */
[----:B------:R-:W-:Y:S01]  /*50c0*/  SYNCS.ARRIVE.TRANS64.RED.A1T0 RZ, [UR40], RZ ;  /* 0x000000ffffff79a7 */ /* 0x000fe20008100428 */
[----:B------:R-:W-:Y:S05]  /*50d0*/  BRA.U UP2, `(.L_x_83) ;  /* 0xfffffff102507547 */ /* 0x000fea000b83ffff */
[----:B--2---:R-:W-:-:S04]  /*50e0*/  SHF.L.U32 R3, R11, 0x1f, RZ ;  /* 0x0000001f0b037819 */ /* 0x004fc800000006ff */
[----:B------:R-:W2:Y:S02]  /*50f0*/  SYNCS.PHASECHK.TRANS64.TRYWAIT P0, [UR21+0x40], R3 ;  /* 0x00004003ff0075a7 */ /* 0x000ea40008001115 */
[----:B--2---:R-:W-:Y:S05]  /*5100*/  @!P0 BRA `(.L_x_84) ;  /* 0x0000004c00b48947 */ /* 0x004fea0003800000 */
.L_x_170:
[----:B------:R-:W3:Y:S02]  /*5110*/  SYNCS.PHASECHK.TRANS64.TRYWAIT P0, [UR21+0x48], R3 ;  /* 0x00004803ff0075a7 */ /* 0x000ee40008001115 */
[----:B---3--:R-:W-:Y:S05]  /*5120*/  @!P0 BRA `(.L_x_85) ;  /* 0x0000004c00c48947 */ /* 0x008fea0003800000 */
.L_x_172:
[----:B------:R-:W3:Y:S02]  /*5130*/  SYNCS.PHASECHK.TRANS64.TRYWAIT P0, [UR21+0x50], R3 ;  /* 0x00005003ff0075a7 */ /* 0x000ee40008001115 */
[----:B---3--:R-:W-:Y:S05]  /*5140*/  @!P0 BRA `(.L_x_86) ;  /* 0x0000004c00d48947 */ /* 0x008fea0003800000 */
.L_x_174:
[----:B--2---:R-:W-:-:S07]  /*5150*/  MOV R0, UR21 ;  /* 0x0000001500007c02 */ /* 0x004fce0008000f00 */
.L_x_87:
[----:B--2---:R-:W-:-:S04]  /*5160*/  SHF.L.U32 R3, R11, 0x1f, RZ ;  /* 0x0000001f0b037819 */ /* 0x004fc800000006ff */
[----:B------:R2:W3:Y:S03]  /*5170*/  SYNCS.PHASECHK.TRANS64.TRYWAIT P0, [R0+URZ+0x58], R3 ;  /* 0x00005803000075a7 */ /* 0x0004e600080011ff */
[----:B---3--:R-:W-:Y:S05]  /*5180*/  @!P0 NANOSLEEP.SYNCS 0x989680 ;  /* 0x009896800000895d */ /* 0x008fea0003900000 */
[----:B------:R-:W3:Y:S02]  /*5190*/  @!P0 SYNCS.PHASECHK.TRANS64 P0, [R0+URZ+0x58], R3 ;  /* 0x00005803000085a7 */ /* 0x000ee400080010ff */
[----:B-1-3--:R-:W-:Y:S05]  /*51a0*/  @P0 EXIT ;  /* 0x000000000000094d */ /* 0x00afea0003800000 */
[----:B------:R-:W-:Y:S05]  /*51b0*/  BRA `(.L_x_87) ;  /* 0xfffffffc00e87947 */ /* 0x000fea000383ffff */
.L_x_72:
[----:B------:R-:W-:-:S06]  /*51c0*/  UISETP.GE.AND UP0, UPT, UR18, 0x4, UPT ;  /* 0x000000041200788c */ /* 0x000fcc000bf06270 */
[----:B------:R-:W-:-:S13]  /*51d0*/  PLOP3.LUT P0, PT, PT, PT, UP0, 0x80, 0x8 ;  /* 0x000000000008781c */ /* 0x000fda0003f0f008 */
[----:B-1----:R-:W-:Y:S05]  /*51e0*/  @!P0 EXIT ;  /* 0x000000000000894d */ /* 0x002fea0003800000 */
[----:B------:R-:W-:Y:S01]  /*51f0*/  BAR.SYNC.DEFER_BLOCKING 0x6, 0xa0 ;  /* 0x0182800000007b1d */ /* 0x000fe20000010000 */
[C---:B------:R-:W-:Y:S01]  /*5200*/  IMAD.SHL.U32 R7, R93.reuse, 0x40, RZ ;  /* 0x000000405d077824 */ /* 0x040fe200078e00ff */
[----:B------:R-:W-:Y:S01]  /*5210*/  SHF.R.U32.HI R3, RZ, 0x1, R93 ;  /* 0x00000001ff037819 */ /* 0x000fe2000001165d */
[C---:B------:R-:W-:Y:S01]  /*5220*/  IMAD.U32 R37, R93.reuse, 0x10000, RZ ;  /* 0x000100005d257824 */ /* 0x040fe200078e00ff */
[C---:B------:R-:W-:Y:S01]  /*5230*/  R2P PR, R93.reuse, 0x6 ;  /* 0x000000065d007804 */ /* 0x040fe20000000000 */
[----:B------:R-:W-:Y:S01]  /*5240*/  IMAD.SHL.U32 R80, R93, 0x20, RZ ;  /* 0x000000205d507824 */ /* 0x000fe200078e00ff */
[----:B------:R-:W-:Y:S01]  /*5250*/  UMOV UR44, 0x400 ;  /* 0x00000400002c7882 */ /* 0x000fe20000000000 */
[----:B------:R-:W1:Y:S01]  /*5260*/  LDCU.64 UR4, c[0x0][0x890] ;  /* 0x00011200ff0477ac */ /* 0x000e620008000a00 */
[----:B------:R-:W2:Y:S01]  /*5270*/  LDC.64 R78, c[0x0][0x8b0] ;  /* 0x00022c00ff4e7b82 */ /* 0x000ea20000000a00 */
[C---:B------:R-:W-:Y:S01]  /*5280*/  LOP3.LUT R2, R7.reuse, 0x1c0, RZ, 0xc0, !PT ;  /* 0x000001c007027812 */ /* 0x040fe200078ec0ff */
[----:B------:R-:W-:Y:S01]  /*5290*/  IMAD.MOV.U32 R91, RZ, RZ, 0x20 ;  /* 0x00000020ff5b7424 */ /* 0x000fe200078e00ff */
[----:B------:R-:W-:Y:S01]  /*52a0*/  ULEA UR44, UR47, UR44, 0x18 ;  /* 0x0000002c2f2c7291 */ /* 0x000fe2000f8ec0ff */
[----:B------:R-:W-:Y:S01]  /*52b0*/  LOP3.LUT R7, R7, 0x200, RZ, 0xc0, !PT ;  /* 0x0000020007077812 */ /* 0x000fe200078ec0ff */
[----:B------:R-:W-:Y:S01]  /*52c0*/  IMAD.MOV.U32 R90, RZ, RZ, 0x1 ;  /* 0x00000001ff5a7424 */ /* 0x000fe200078e00ff */
[----:B------:R-:W-:Y:S01]  /*52d0*/  LOP3.LUT R3, R2, 0x8, R3, 0xf8, !PT ;  /* 0x0000000802037812 */ /* 0x000fe200078ef803 */
[----:B------:R-:W-:Y:S01]  /*52e0*/  IMAD.SHL.U32 R2, R93, 0x8, RZ ;  /* 0x000000085d027824 */ /* 0x000fe200078e00ff */
[----:B------:R-:W3:Y:S01]  /*52f0*/  LDC.64 R76, c[0x0][0x8a8] ;  /* 0x00022a00ff4c7b82 */ /* 0x000ee20000000a00 */
[----:B------:R-:W-:Y:S01]  /*5300*/  LOP3.LUT R37, R37, 0x600000, RZ, 0xc0, !PT ;  /* 0x0060000025257812 */ /* 0x000fe200078ec0ff */
[----:B------:R-:W-:Y:S01]  /*5310*/  IMAD.MOV.U32 R36, RZ, RZ, RZ ;  /* 0x000000ffff247224 */ /* 0x000fe200078e00ff */
[----:B------:R-:W-:-:S02]  /*5320*/  LOP3.LUT R80, R7, 0xc00, R80, 0xf8, !PT ;  /* 0x00000c0007507812 */ /* 0x000fc400078ef850 */
[----:B------:R-:W-:Y:S02]  /*5330*/  CS2R R88, SRZ ;  /* 0x0000000000587805 */ /* 0x000fe4000001ff00 */
[----:B------:R-:W-:Y:S01]  /*5340*/  LOP3.LUT R3, R3, 0x38, R2, 0x78, !PT ;  /* 0x0000003803037812 */ /* 0x000fe200078e7802 */
[----:B------:R-:W-:Y:S01]  /*5350*/  IMAD.MOV.U32 R87, RZ, RZ, RZ ;  /* 0x000000ffff577224 */ /* 0x000fe200078e00ff */
[----:B------:R-:W-:Y:S01]  /*5360*/  SEL R92, R91, 0xffffffe0, !P2 ;  /* 0xffffffe05b5c7807 */ /* 0x000fe20005000000 */
[----:B------:R-:W4:Y:S01]  /*5370*/  LDS R0, [UR44+0x120] ;  /* 0x0001202cff007984 */ /* 0x000f220008000800 */
[----:B-1----:R-:W-:Y:S01]  /*5380*/  IMAD.U32 R95, RZ, RZ, UR4 ;  /* 0x00000004ff5f7e24 */ /* 0x002fe2000f8e00ff */
[----:B------:R-:W-:Y:S01]  /*5390*/  UIADD3 UR4, UPT, UPT, UR44, 0x400, URZ ;  /* 0x000004002c047890 */ /* 0x000fe2000fffe0ff */
[----:B------:R-:W-:Y:S01]  /*53a0*/  LOP3.LUT R80, R80, R3, RZ, 0xfc, !PT ;  /* 0x0000000350507212 */ /* 0x000fe200078efcff */
[----:B------:R-:W-:Y:S01]  /*53b0*/  IMAD.U32 R94, RZ, RZ, UR5 ;  /* 0x00000005ff5e7e24 */ /* 0x000fe2000f8e00ff */
[----:B------:R-:W-:Y:S01]  /*53c0*/  LOP3.LUT R93, R93, 0x60, RZ, 0xc0, !PT ;  /* 0x000000605d5d7812 */ /* 0x000fe200078ec0ff */
[----:B------:R-:W1:Y:S01]  /*53d0*/  LDCU UR60, c[0x0][0x370] ;  /* 0x00006e00ff3c77ac */ /* 0x000e620008000800 */
[----:B------:R-:W-:Y:S01]  /*53e0*/  SEL R91, R91, 0xffffffe0, !P1 ;  /* 0xffffffe05b5b7807 */ /* 0x000fe20004800000 */
[----:B------:R-:W-:Y:S01]  /*53f0*/  IMAD.U32 R85, RZ, RZ, UR4 ;  /* 0x00000004ff557e24 */ /* 0x000fe2000f8e00ff */
[----:B------:R-:W1:Y:S01]  /*5400*/  LDCU UR43, c[0x0][0xb0c] ;  /* 0x00016180ff2b77ac */ /* 0x000e620008000800 */
[----:B------:R-:W1:Y:S01]  /*5410*/  LDCU UR39, c[0x0][0xb30] ;  /* 0x00016600ff2777ac */ /* 0x000e620008000800 */
[----:B------:R-:W1:Y:S01]  /*5420*/  LDCU.64 UR54, c[0x0][0x888] ;  /* 0x00011100ff3677ac */ /* 0x000e620008000a00 */
[----:B------:R-:W1:Y:S01]  /*5430*/  LDCU.64 UR40, c[0x0][0xb28] ;  /* 0x00016500ff2877ac */ /* 0x000e620008000a00 */
[----:B------:R-:W1:Y:S01]  /*5440*/  LDCU.128 UR56, c[0x0][0xb10] ;  /* 0x00016200ff3877ac */ /* 0x000e620008000c00 */
[----:B------:R-:W1:Y:S01]  /*5450*/  LDCU UR53, c[0x0][0x374] ;  /* 0x00006e80ff3577ac */ /* 0x000e620008000800 */
[----:B------:R-:W-:Y:S01]  /*5460*/  UMOV UR52, URZ ;  /* 0x000000ff00347c82 */ /* 0x000fe20008000000 */
[----:B------:R-:W-:Y:S01]  /*5470*/  UMOV UR46, URZ ;  /* 0x000000ff002e7c82 */ /* 0x000fe20008000000 */
[----:B-1234-:R-:W-:-:S07]  /*5480*/  IMAD.IADD R37, R0, 0x1, R37 ;  /* 0x0000000100257824 */ /* 0x01efce00078e0225 */
.L_x_131:
[C---:B------:R-:W-:Y:S02]  /*5490*/  LEA R3, R87.reuse, UR44, 0x3 ;  /* 0x0000002c57037c11 */ /* 0x040fe4000f8e18ff */
[----:B------:R-:W-:Y:S02]  /*54a0*/  SHF.L.U32 R0, R88, 0x1f, RZ ;  /* 0x0000001f58007819 */ /* 0x000fe400000006ff */
[----:B------:R-:W-:Y:S02]  /*54b0*/  LEA R5, R87, UR44, 0x4 ;  /* 0x0000002c57057c11 */ /* 0x000fe4000f8e20ff */
[----:B-1----:R-:W1:Y:S02]  /*54c0*/  SYNCS.PHASECHK.TRANS64.TRYWAIT P0, [R3+URZ+0x70], R0 ;  /* 0x00007000030075a7 */ /* 0x002e6400080011ff */
[----:B-1----:R-:W-:Y:S05]  /*54d0*/  @!P0 BRA `(.L_x_88) ;  /* 0x0000004c00088947 */ /* 0x002fea0003800000 */
.L_x_175:
        /* <DEDUP_REMOVED lines=11> */
[----:B------:R-:W-:Y:S01]  /*5590*/  PLOP3.LUT P0, PT, PT, PT, UP1, 0x80, 0x8 ;  /* 0x000000000008781c */ /* 0x000fe20003f0f018 */
[----:B------:R-:W-:Y:S11]  /*55a0*/  UP2UR UR62, UPR, URZ, 0x2 ;  /* 0x00000002ff3e7883 */ /* 0x000ff60008000000 */
[----:B------:R-:W-:Y:S01]  /*55b0*/  @!UPT UIADD3 URZ, UPT, UPT, URZ, URZ, URZ ;  /* 0x000000fffffff290 */ /* 0x000fe2000fffe0ff */
[----:B-1----:R-:W-:Y:S02]  /*55c0*/  @P0 SHF.R.U32.HI R0, RZ, 0x10, R5 ;  /* 0x00000010ff000819 */ /* 0x002fe40000011605 */
        /* <DEDUP_REMOVED lines=12> */
[----:B------:R-:W2:Y:S01]  /*5690*/  LDCU UR12, c[0x0][0xb20] ;  /* 0x00016400ff0c77ac */ /* 0x000ea20008000800 */
[----:B------:R-:W-:Y:S02]  /*56a0*/  UIMAD.WIDE.U32 UR4, UR53, UR59, URZ ;  /* 0x0000003b350472a5 */ /* 0x000fe4000f8e00ff */
[----:B------:R-:W-:Y:S02]  /*56b0*/  UIMAD.WIDE.U32 UR6, UR60, UR56, URZ ;  /* 0x000000383c0672a5 */ /* 0x000fe4000f8e00ff */
[----:B------:R-:W-:Y:S02]  /*56c0*/  UISETP.NE.AND UP0, UPT, UR58, 0x1, UPT ;  /* 0x000000013a00788c */ /* 0x000fe4000bf05270 */
[----:B------:R-:W-:Y:S02]  /*56d0*/  UIMAD.WIDE.U32 UR8, UR37, UR59, URZ ;  /* 0x0000003b250872a5 */ /* 0x000fe4000f8e00ff */
[----:B------:R-:W-:Y:S02]  /*56e0*/  UIMAD.WIDE.U32 UR10, UR38, UR56, URZ ;  /* 0x00000038260a72a5 */ /* 0x000fe4000f8e00ff */
[----:B------:R-:W-:Y:S02]  /*56f0*/  UISETP.NE.AND UP1, UPT, UR43, 0x1, UPT ;  /* 0x000000012b00788c */ /* 0x000fe4000bf25270 */
[----:B------:R-:W-:Y:S01]  /*5700*/  UISETP.NE.AND UP2, UPT, UR42, 0x1, UPT ;  /* 0x000000012a00788c */ /* 0x000fe2000bf45270 */
[----:B------:R-:W-:Y:S02]  /*5710*/  UMOV UR4, UR5 ;  /* 0x0000000500047c82 */ /* 0x000fe40008000000 */
[----:B--2---:R-:W-:Y:S03]  /*5720*/  USHF.R.U32.HI UR5, URZ, UR12, UR4 ;  /* 0x0000000cff057299 */ /* 0x004fe60008011604 */
[----:B------:R-:W-:Y:S02]  /*5730*/  UMOV UR4, UR7 ;  /* 0x0000000700047c82 */ /* 0x000fe40008000000 */
[----:B------:R-:W-:Y:S02]  /*5740*/  USHF.R.U32.HI UR7, URZ, UR57, UR4 ;  /* 0x00000039ff077299 */ /* 0x000fe40008011604 */
[----:B------:R-:W-:Y:S02]  /*5750*/  USEL UR4, UR53, UR5, !UP0 ;  /* 0x0000000535047287 */ /* 0x000fe4000c000000 */
[----:B------:R-:W-:Y:S01]  /*5760*/  USEL UR7, UR60, UR7, !UP1 ;  /* 0x000000073c077287 */ /* 0x000fe2000c800000 */
[----:B------:R-:W-:Y:S01]  /*5770*/  UMOV UR5, UR9 ;  /* 0x0000000900057c82 */ /* 0x000fe20008000000 */
[----:B------:R-:W-:Y:S02]  /*5780*/  UIMAD.WIDE.U32 UR8, UR4, UR40, URZ ;  /* 0x00000028040872a5 */ /* 0x000fe4000f8e00ff */
[----:B------:R-:W-:Y:S03]  /*5790*/  USHF.R.U32.HI UR6, URZ, UR12, UR5 ;  /* 0x0000000cff067299 */ /* 0x000fe60008011605 */
[----:B------:R-:W-:Y:S01]  /*57a0*/  UMOV UR5, UR11 ;  /* 0x0000000b00057c82 */ /* 0x000fe20008000000 */
[----:B------:R-:W-:Y:S02]  /*57b0*/  UIMAD.WIDE.U32 UR10, UR7, UR40, URZ ;  /* 0x00000028070a72a5 */ /* 0x000fe4000f8e00ff */
[----:B------:R-:W-:Y:S02]  /*57c0*/  USHF.R.U32.HI UR12, URZ, UR57, UR5 ;  /* 0x00000039ff0c7299 */ /* 0x000fe40008011605 */
[----:B------:R-:W-:Y:S01]  /*57d0*/  USEL UR6, UR37, UR6, !UP0 ;  /* 0x0000000625067287 */ /* 0x000fe2000c000000 */
[----:B------:R-:W-:Y:S02]  /*57e0*/  UMOV UR5, UR9 ;  /* 0x0000000900057c82 */ /* 0x000fe40008000000 */
[----:B------:R-:W-:Y:S01]  /*57f0*/  UMOV UR10, UR11 ;  /* 0x0000000b000a7c82 */ /* 0x000fe20008000000 */
[----:B------:R-:W-:Y:S02]  /*5800*/  @UP2 USHF.R.U32.HI UR4, URZ, UR41, UR5 ;  /* 0x00000029ff042299 */ /* 0x000fe40008011605 */
[----:B------:R-:W-:Y:S02]  /*5810*/  @UP2 USHF.R.U32.HI UR7, URZ, UR41, UR10 ;  /* 0x00000029ff072299 */ /* 0x000fe4000801160a */
[----:B------:R-:W-:Y:S02]  /*5820*/  UIMAD UR4, UR42, UR4, URZ ;  /* 0x000000042a0472a4 */ /* 0x000fe4000f8e02ff */
[----:B------:R-:W-:Y:S02]  /*5830*/  UIMAD.WIDE.U32 UR10, UR6, UR40, URZ ;  /* 0x00000028060a72a5 */ /* 0x000fe4000f8e00ff */
[----:B------:R-:W-:Y:S02]  /*5840*/  USEL UR5, UR38, UR12, !UP1 ;  /* 0x0000000c26057287 */ /* 0x000fe4000c800000 */
[----:B------:R-:W-:Y:S02]  /*5850*/  UIMAD UR8, UR42, UR7, URZ ;  /* 0x000000072a0872a4 */ /* 0x000fe4000f8e02ff */
[----:B------:R-:W-:Y:S03]  /*5860*/  UISETP.GE.AND UP0, UPT, UR6, UR4, UPT ;  /* 0x000000040600728c */ /* 0x000fe6000bf06270 */
[----:B------:R-:W-:Y:S01]  /*5870*/  UMOV UR4, UR11 ;  /* 0x0000000b00047c82 */ /* 0x000fe20008000000 */
[----:B------:R-:W-:Y:S02]  /*5880*/  UISETP.GE.OR UP0, UPT, UR5, UR8, UP0 ;  /* 0x000000080500728c */ /* 0x000fe40008706670 */
[----:B------:R-:W-:Y:S02]  /*5890*/  USHF.R.U32.HI UR4, URZ, UR41, UR4 ;  /* 0x00000029ff047299 */ /* 0x000fe40008011604 */
[----:B------:R-:W-:Y:S02]  /*58a0*/  UIMAD.WIDE.U32 UR8, UR5, UR40, URZ ;  /* 0x00000028050872a5 */ /* 0x000fe4000f8e00ff */
[----:B------:R-:W-:Y:S02]  /*58b0*/  USEL UR11, UR6, UR4, !UP2 ;  /* 0x00000004060b7287 */ /* 0x000fe4000d000000 */
[----:B------:R-:W-:Y:S02]  /*58c0*/  UIADD3 UR8, UPT, UPT, -UR5, URZ, URZ ;  /* 0x000000ff05087290 */ /* 0x000fe4000fffe1ff */
[----:B------:R-:W-:Y:S01]  /*58d0*/  UIADD3 UR10, UPT, UPT, -UR11, URZ, URZ ;  /* 0x000000ff0b0a7290 */ /* 0x000fe2000fffe1ff */
[----:B------:R-:W-:Y:S01]  /*58e0*/  @!UP0 UMOV UR4, UR9 ;  /* 0x0000000900048c82 */ /* 0x000fe20008000000 */
[----:B------:R-:W-:Y:S02]  /*58f0*/  UIADD3 UR9, UPT, UPT, -UR6, URZ, URZ ;  /* 0x000000ff06097290 */ /* 0x000fe4000fffe1ff */
[----:B------:R-:W-:Y:S02]  /*5900*/  @!UP0 USHF.R.U32.HI UR4, URZ, UR41, UR4 ;  /* 0x00000029ff048299 */ /* 0x000fe40008011604 */
[----:B------:R-:W-:Y:S02]  /*5910*/  UIMAD UR10, UR42, UR10, UR6 ;  /* 0x0000000a2a0a72a4 */ /* 0x000fe4000f8e0206 */
[----:B------:R-:W-:Y:S04]  /*5920*/  @!UP0 USEL UR4, UR5, UR4, !UP2 ;  /* 0x0000000405048287 */ /* 0x000fe8000d000000 */
[----:B------:R-:W-:Y:S02]  /*5930*/  @!UP0 UIMAD UR10, UR7, UR10, UR4 ;  /* 0x0000000a070a82a4 */ /* 0x000fe4000f8e0204 */
[----:B------:R-:W-:Y:S02]  /*5940*/  @!UP0 UIADD3 UR11, UPT, UPT, UR11, -UR4, URZ ;  /* 0x800000040b0b8290 */ /* 0x000fe4000fffe0ff */
[----:B------:R-:W-:Y:S02]  /*5950*/  UIMAD UR7, UR43, UR8, UR38 ;  /* 0x000000082b0772a4 */ /* 0x000fe4000f8e0226 */
[----:B------:R-:W-:Y:S02]  /*5960*/  @!UP0 UIMAD UR6, UR11, UR42, UR5 ;  /* 0x0000002a0b0682a4 */ /* 0x000fe4000f8e0205 */
[----:B------:R-:W-:Y:S01]  /*5970*/  UIMAD UR4, UR58, UR9, UR37 ;  /* 0x000000093a0472a4 */ /* 0x000fe2000f8e0225 */
[----:B------:R-:W-:Y:S02]  /*5980*/  @!UP0 UMOV UR5, UR10 ;  /* 0x0000000a00058c82 */ /* 0x000fe40008000000 */
[----:B------:R-:W-:Y:S02]  /*5990*/  UIMAD UR38, UR5, UR43, UR7 ;  /* 0x0000002b052672a4 */ /* 0x000fe4000f8e0207 */
[----:B------:R-:W-:Y:S11]  /*59a0*/  UIMAD UR37, UR6, UR58, UR4 ;  /* 0x0000003a062572a4 */ /* 0x000ff6000f8e0204 */
[----:B------:R-:W-:Y:S01]  /*59b0*/  @!UPT UIADD3 URZ, UPT, UPT, URZ, URZ, URZ ;  /* 0x000000fffffff290 */ /* 0x000fe2000fffe0ff */
.L_x_89:
[----:B------:R-:W-:Y:S01]  /*59c0*/  UISETP.NE.AND UP0, UPT, UR39, 0x1, UPT ;  /* 0x000000012700788c */ /* 0x000fe2000bf05270 */
[----:B------:R-:W-:Y:S01]  /*59d0*/  LOP3.LUT P0, RZ, R85, 0x3f0, RZ, 0xc0, !PT ;  /* 0x000003f055ff7812 */ /* 0x000fe2000780c0ff */
[----:B------:R-:W-:Y:S01]  /*59e0*/  USHF.L.U32 UR50, UR24, 0x6, URZ ;  /* 0x0000000618327899 */ /* 0x000fe200080006ff */
[----:B------:R-:W-:Y:S01]  /*59f0*/  BSSY.RECONVERGENT B6, `(.L_x_90) ;  /* 0x0000034000067945 */ /* 0x000fe20003800200 */
[----:B------:R-:W-:Y:S01]  /*5a00*/  USHF.L.U32 UR49, UR28, 0x8, URZ ;  /* 0x000000081c317899 */ /* 0x000fe200080006ff */
[----:B------:R-:W-:Y:S06]  /*5a10*/  IADD3 R87, PT, PT, R87, 0x1, RZ ;  /* 0x0000000157577810 */ /* 0x000fec0007ffe0ff */
[----:B------:R-:W2:Y:S01]  /*5a20*/  @!UP0 LDCU.128 UR12, c[0x0][0xb10] ;  /* 0x00016200ff0c87ac */ /* 0x000ea20008000c00 */
[----:B------:R-:W3:Y:S01]  /*5a30*/  @!UP0 LDCU UR5, c[0x0][0xb0c] ;  /* 0x00016180ff0587ac */ /* 0x000ee20008000800 */
[----:B------:R-:W4:Y:S01]  /*5a40*/  @!UP0 LDCU UR10, c[0x0][0xb20] ;  /* 0x00016400ff0a87ac */ /* 0x000f220008000800 */
[----:B--2---:R-:W-:Y:S02]  /*5a50*/  UIMAD.WIDE.U32 UR8, UR38, UR12, URZ ;  /* 0x0000000c260872a5 */ /* 0x004fe4000f8e00ff */
[----:B------:R-:W-:Y:S02]  /*5a60*/  UIMAD.WIDE.U32 UR6, UR37, UR15, URZ ;  /* 0x0000000f250672a5 */ /* 0x000fe4000f8e00ff */
[----:B------:R-:W-:Y:S03]  /*5a70*/  @!UP0 UISETP.NE.AND UP1, UPT, UR14, 0x1, UPT ;  /* 0x000000010e00888c */ /* 0x000fe6000bf25270 */
[----:B------:R-:W-:Y:S01]  /*5a80*/  @!UP0 UMOV UR4, UR9 ;  /* 0x0000000900048c82 */ /* 0x000fe20008000000 */
[----:B---3--:R-:W-:Y:S02]  /*5a90*/  @!UP0 UISETP.NE.AND UP2, UPT, UR5, 0x1, UPT ;  /* 0x000000010500888c */ /* 0x008fe4000bf45270 */
[----:B------:R-:W-:Y:S01]  /*5aa0*/  @!UP0 USHF.R.U32.HI UR4, URZ, UR13, UR4 ;  /* 0x0000000dff048299 */ /* 0x000fe20008011604 */
[----:B------:R-:W-:Y:S02]  /*5ab0*/  @!UP0 UMOV UR6, UR7 ;  /* 0x0000000700068c82 */ /* 0x000fe40008000000 */
[----:B----4-:R-:W-:Y:S02]  /*5ac0*/  @!UP0 USHF.R.U32.HI UR6, URZ, UR10, UR6 ;  /* 0x0000000aff068299 */ /* 0x010fe40008011606 */
[----:B------:R-:W-:Y:S02]  /*5ad0*/  @!UP0 USEL UR7, UR38, UR4, !UP2 ;  /* 0x0000000426078287 */ /* 0x000fe4000d000000 */
[----:B------:R-:W-:Y:S04]  /*5ae0*/  @!UP0 USEL UR6, UR37, UR6, !UP1 ;  /* 0x0000000625068287 */ /* 0x000fe8000c800000 */
[----:B------:R-:W-:Y:S02]  /*5af0*/  @!UP0 UIADD3 UR4, UPT, UPT, -UR7, UR6, URZ ;  /* 0x0000000607048290 */ /* 0x000fe4000fffe1ff */
[----:B------:R-:W-:Y:S02]  /*5b00*/  @!UP0 UIADD3 UR6, UPT, UPT, UR7, -UR6, URZ ;  /* 0x8000000607068290 */ /* 0x000fe4000fffe0ff */
[----:B------:R-:W-:Y:S02]  /*5b10*/  @!UP0 UIMAD UR38, UR4, UR5, UR38 ;  /* 0x00000005042682a4 */ /* 0x000fe4000f8e0226 */
[----:B------:R-:W-:Y:S01]  /*5b20*/  @!UP0 UIMAD UR37, UR6, UR14, UR37 ;  /* 0x0000000e062582a4 */ /* 0x000fe2000f8e0225 */
[----:B------:R-:W-:Y:S11]  /*5b30*/  @!P0 BRA `(.L_x_91) ;  /* 0x00000000007c8947 */ /* 0x000ff60003800000 */
[----:B------:R-:W2:Y:S01]  /*5b40*/  LDCU.64 UR8, c[0x4][0x80] ;  /* 0x01001000ff0877ac */ /* 0x000ea20008000a00 */
[----:B------:R-:W-:Y:S01]  /*5b50*/  MOV R2, 0x0 ;  /* 0x0000000000027802 */ /* 0x000fe20000000f00 */
[----:B------:R-:W-:Y:S02]  /*5b60*/  HFMA2 R12, -RZ, RZ, 0, 5.9604644775390625e-08 ;  /* 0x00000001ff0c7431 */ /* 0x000fe400000001ff */
[----:B------:R-:W-:Y:S01]  /*5b70*/  IMAD.MOV.U32 R8, RZ, RZ, 0x70 ;  /* 0x00000070ff087424 */ /* 0x000fe200078e00ff */
[----:B------:R3:W4:Y:S01]  /*5b80*/  LDC.64 R14, c[0x4][R2] ;  /* 0x01000000020e7b82 */ /* 0x0007220000000a00 */
[----:B------:R-:W1:Y:S01]  /*5b90*/  LDCU.64 UR6, c[0x4][0x88] ;  /* 0x01001100ff0677ac */ /* 0x000e620008000a00 */
[----:B------:R-:W-:Y:S01]  /*5ba0*/  IMAD.MOV.U32 R13, RZ, RZ, RZ ;  /* 0x000000ffff0d7224 */ /* 0x000fe200078e00ff */
[----:B------:R-:W1:Y:S01]  /*5bb0*/  LDCU.64 UR4, c[0x4][0x8] ;  /* 0x01000100ff0477ac */ /* 0x000e620008000a00 */
[----:B--2---:R-:W-:Y:S01]  /*5bc0*/  MOV R5, UR9 ;  /* 0x0000000900057c02 */ /* 0x004fe20008000f00 */
[----:B------:R-:W-:Y:S01]  /*5bd0*/  IMAD.U32 R4, RZ, RZ, UR8 ;  /* 0x00000008ff047e24 */ /* 0x000fe2000f8e00ff */
[----:B-1----:R-:W-:Y:S01]  /*5be0*/  MOV R7, UR7 ;  /* 0x0000000700077c02 */ /* 0x002fe20008000f00 */
[----:B------:R-:W-:Y:S01]  /*5bf0*/  IMAD.U32 R6, RZ, RZ, UR6 ;  /* 0x00000006ff067e24 */ /* 0x000fe2000f8e00ff */
[----:B------:R-:W-:Y:S01]  /*5c00*/  MOV R11, UR5 ;  /* 0x00000005000b7c02 */ /* 0x000fe20008000f00 */
[----:B------:R-:W-:Y:S02]  /*5c10*/  IMAD.U32 R10, RZ, RZ, UR4 ;  /* 0x00000004ff0a7e24 */ /* 0x000fe4000f8e00ff */
[----:B------:R-:W-:Y:S07]  /*5c20*/  LEPC R20, `(.L_x_92) ;  /* 0x000000001014794e */ /* 0x000fee0000000000 */
[----:B---345:R-:W-:Y:S05]  /*5c30*/  CALL.ABS.NOINC R14 ;  /* 0x000000000e007343 */ /* 0x038fea0003c00000 */
.L_x_92:
[----:B------:R-:W1:Y:S01]  /*5c40*/  LDCU.64 UR8, c[0x4][0x80] ;  /* 0x01001000ff0877ac */ /* 0x000e620008000a00 */
[----:B------:R-:W2:Y:S01]  /*5c50*/  LDC.64 R2, c[0x4][R2] ;  /* 0x0100000002027b82 */ /* 0x000ea20000000a00 */
[----:B------:R-:W-:Y:S02]  /*5c60*/  HFMA2 R12, -RZ, RZ, 0, 5.9604644775390625e-08 ;  /* 0x00000001ff0c7431 */ /* 0x000fe400000001ff */
[----:B------:R-:W-:Y:S02]  /*5c70*/  IMAD.MOV.U32 R8, RZ, RZ, 0x70 ;  /* 0x00000070ff087424 */ /* 0x000fe400078e00ff */
[----:B------:R-:W-:Y:S01]  /*5c80*/  IMAD.MOV.U32 R13, RZ, RZ, RZ ;  /* 0x000000ffff0d7224 */ /* 0x000fe200078e00ff */
[----:B------:R-:W3:Y:S01]  /*5c90*/  LDCU.64 UR6, c[0x4][0x88] ;  /* 0x01001100ff0677ac */ /* 0x000ee20008000a00 */
[----:B------:R-:W4:Y:S01]  /*5ca0*/  LDCU.64 UR4, c[0x4][0x8] ;  /* 0x01000100ff0477ac */ /* 0x000f220008000a00 */
[----:B-1----:R-:W-:Y:S02]  /*5cb0*/  MOV R4, UR8 ;  /* 0x0000000800047c02 */ /* 0x002fe40008000f00 */
[----:B------:R-:W-:Y:S02]  /*5cc0*/  MOV R5, UR9 ;  /* 0x0000000900057c02 */ /* 0x000fe40008000f00 */
[----:B---3--:R-:W-:Y:S01]  /*5cd0*/  MOV R7, UR7 ;  /* 0x0000000700077c02 */ /* 0x008fe20008000f00 */
[----:B------:R-:W-:Y:S01]  /*5ce0*/  IMAD.U32 R6, RZ, RZ, UR6 ;  /* 0x00000006ff067e24 */ /* 0x000fe2000f8e00ff */
[----:B----4-:R-:W-:Y:S01]  /*5cf0*/  MOV R11, UR5 ;  /* 0x00000005000b7c02 */ /* 0x010fe20008000f00 */
[----:B------:R-:W-:Y:S02]  /*5d00*/  IMAD.U32 R10, RZ, RZ, UR4 ;  /* 0x00000004ff0a7e24 */ /* 0x000fe4000f8e00ff */
[----:B------:R-:W-:Y:S07]  /*5d10*/  LEPC R20, `(.L_x_91) ;  /* 0x000000001014794e */ /* 0x000fee0000000000 */
[----:B--2---:R-:W-:Y:S05]  /*5d20*/  CALL.ABS.NOINC R2 ;  /* 0x0000000002007343 */ /* 0x004fea0003c00000 */
.L_x_91:
[----:B------:R-:W-:Y:S05]  /*5d30*/  BSYNC.RECONVERGENT B6 ;  /* 0x0000000000067941 */ /* 0x000fea0003800200 */
.L_x_90:
[----:B------:R-:W-:Y:S02]  /*5d40*/  R2UR UR6, R84 ;  /* 0x00000000540672ca */ /* 0x000fe400000e0000 */
[----:B------:R-:W-:Y:S02]  /*5d50*/  R2UR UR5, R95 ;  /* 0x000000005f0572ca */ /* 0x000fe400000e0000 */
[----:B------:R-:W-:Y:S02]  /*5d60*/  R2UR UR4, R94 ;  /* 0x000000005e0472ca */ /* 0x000fe400000e0000 */
[----:B------:R-:W-:Y:S02]  /*5d70*/  ISETP.NE.U32.AND P4, PT, R78, RZ, PT ;  /* 0x000000ff4e00720c */ /* 0x000fe40003f85070 */
[----:B------:R-:W-:Y:S02]  /*5d80*/  ISETP.NE.U32.AND P2, PT, RZ, UR54, PT ;  /* 0x00000036ff007c0c */ /* 0x000fe4000bf45070 */
[----:B------:R-:W-:Y:S02]  /*5d90*/  ISETP.NE.AND.EX P4, PT, R79, RZ, PT, P4 ;  /* 0x000000ff4f00720c */ /* 0x000fe40003f85340 */
[----:B------:R-:W-:Y:S01]  /*5da0*/  ISETP.NE.AND.EX P2, PT, RZ, UR55, PT, P2 ;  /* 0x00000037ff007c0c */ /* 0x000fe2000bf45320 */
[----:B------:R-:W-:Y:S02]  /*5db0*/  UISETP.NE.AND UP2, UPT, UR6, URZ, UPT ;  /* 0x000000ff0600728c */ /* 0x000fe4000bf45270 */
[----:B------:R-:W-:Y:S04]  /*5dc0*/  UISETP.NE.U32.AND UP0, UPT, UR5, URZ, UPT ;  /* 0x000000ff0500728c */ /* 0x000fe8000bf05070 */
[----:B------:R-:W-:Y:S01]  /*5dd0*/  UISETP.NE.AND.EX UP1, UPT, UR4, URZ, UPT, UP0 ;  /* 0x000000ff0400728c */ /* 0x000fe2000bf25300 */
[----:B------:R-:W-:Y:S01]  /*5de0*/  PLOP3.LUT P1, PT, PT, PT, UP2, 0x80, 0x8 ;  /* 0x000000000008781c */ /* 0x000fe20003f2f028 */
[----:B------:R-:W-:Y:S03]  /*5df0*/  UPLOP3.LUT UP0, UPT, UPT, UPT, UPT, 0x40, 0x4 ;  /* 0x000000000004789c */ /* 0x000fe60003f0e870 */
[----:B------:R-:W-:Y:S06]  /*5e00*/  @UP2 UPLOP3.LUT UP0, UPT, UPT, UPT, UP1, 0x80, 0x8 ;  /* 0x000000000008289c */ /* 0x000fec0003f0f010 */
[----:B------:R-:W-:Y:S01]  /*5e10*/  PLOP3.LUT P0, PT, PT, PT, UP0, 0x80, 0x8 ;  /* 0x000000000008781c */ /* 0x000fe20003f0f008 */
[----:B------:R-:W-:Y:S01]  /*5e20*/  @!UPT UIADD3 URZ, UPT, UPT, URZ, URZ, URZ ;  /* 0x000000fffffff290 */ /* 0x000fe2000fffe0ff */
[----:B------:R-:W-:Y:S11]  /*5e30*/  BRA.U !UP1, `(.L_x_93) ;  /* 0x0000000109407547 */ /* 0x000ff6000b800000 */
[----:B------:R-:W-:Y:S01]  /*5e40*/  UISETP.NE.U32.AND UP0, UPT, UR54, URZ, UPT ;  /* 0x000000ff3600728c */ /* 0x000fe2000bf05070 */
[----:B------:R-:W-:Y:S01]  /*5e50*/  R2UR UR6, R95 ;  /* 0x000000005f0672ca */ /* 0x000fe200000e0000 */
[----:B------:R-:W2:Y:S01]  /*5e60*/  LDCU.64 UR8, c[0x0][0x358] ;  /* 0x00006b00ff0877ac */ /* 0x000ea20008000a00 */
[----:B------:R-:W-:Y:S02]  /*5e70*/  HFMA2 R81, -RZ, RZ, 0, 5.9604644775390625e-08 ;  /* 0x00000001ff517431 */ /* 0x000fe400000001ff */
[----:B-1----:R-:W-:Y:S01]  /*5e80*/  IMAD.MOV.U32 R0, RZ, RZ, 0x1 ;  /* 0x00000001ff007424 */ /* 0x002fe200078e00ff */
[----:B------:R-:W-:Y:S06]  /*5e90*/  UISETP.NE.AND.EX UP0, UPT, UR55, URZ, UPT, UP0 ;  /* 0x000000ff3700728c */ /* 0x000fec000bf05300 */
[----:B------:R-:W-:Y:S05]  /*5ea0*/  PLOP3.LUT P3, PT, PT, PT, UP0, 0x80, 0x8 ;  /* 0x000000000008781c */ /* 0x000fea0003f6f008 */
[----:B------:R-:W1:Y:S01]  /*5eb0*/  @UP0 LDCU.64 UR4, c[0x0][0x888] ;  /* 0x00011100ff0407ac */ /* 0x000e620008000a00 */
[----:B------:R-:W-:Y:S07]  /*5ec0*/  @UP0 UIMAD UR6, UR36, UR6, URZ ;  /* 0x00000006240602a4 */ /* 0x000fee000f8e02ff */
[----:B------:R-:W-:Y:S01]  /*5ed0*/  @!P3 PRMT R81, R0, 0x7610, R81 ;  /* 0x000076100051b816 */ /* 0x000fe20000000051 */
[----:B-1----:R-:W-:Y:S06]  /*5ee0*/  @UP0 UIMAD.WIDE UR4, UR6, 0x4, UR4 ;  /* 0x00000004060408a5 */ /* 0x002fec000f8e0204 */
[----:B------:R-:W-:Y:S02]  /*5ef0*/  IMAD.U32 R2, RZ, RZ, UR4 ;  /* 0x00000004ff027e24 */ /* 0x000fe4000f8e00ff */
[----:B------:R-:W-:Y:S03]  /*5f00*/  IMAD.U32 R3, RZ, RZ, UR5 ;  /* 0x00000005ff037e24 */ /* 0x000fe6000f8e00ff */
[----:B------:R-:W1:Y:S02]  /*5f10*/  @!UP0 LDCU UR4, c[0x0][0x880] ;  /* 0x00011000ff0487ac */ /* 0x000e640008000800 */
[----:B--2--5:R2:W5:Y:S02]  /*5f20*/  @P3 LDG.E R41, desc[UR8][R2.64] ;  /* 0x0000000802293981 */ /* 0x024564000c1e1900 */
[----:B-12---:R-:W-:Y:S02]  /*5f30*/  @!P3 MOV R41, UR4 ;  /* 0x000000040029bc02 */ /* 0x006fe40008000f00 */
.L_x_93:
[----:B------:R-:W-:Y:S05]  /*5f40*/  @!P4 BRA `(.L_x_94) ;  /* 0x000000000024c947 */ /* 0x000fea0003800000 */
[----:B------:R-:W-:Y:S01]  /*5f50*/  ISETP.NE.U32.AND P3, PT, R76, RZ, PT ;  /* 0x000000ff4c00720c */ /* 0x000fe20003f65070 */
[----:B------:R-:W2:Y:S03]  /*5f60*/  LDCU.64 UR4, c[0x0][0x358] ;  /* 0x00006b00ff0477ac */ /* 0x000ea60008000a00 */
[----:B------:R-:W-:Y:S11]  /*5f70*/  ISETP.NE.AND.EX P3, PT, R77, RZ, PT, P3 ;  /* 0x000000ff4d00720c */ /* 0x000ff60003f65330 */
[----:B------:R-:W-:Y:S02]  /*5f80*/  @!UPT UIADD3 URZ, UPT, UPT, URZ, URZ, URZ ;  /* 0x000000fffffff290 */ /* 0x000fe4000fffe0ff */
[----:B------:R-:W3:Y:S01]  /*5f90*/  @P3 LDC.64 R2, c[0x0][0x8a8] ;  /* 0x00022a00ff023b82 */ /* 0x000ee20000000a00 */
[----:B-1----:R-:W-:Y:S04]  /*5fa0*/  @P3 IMAD R0, R78, UR36, RZ ;  /* 0x000000244e003c24 */ /* 0x002fe8000f8e02ff */
[----:B---3--:R-:W-:Y:S05]  /*5fb0*/  @P3 IMAD.WIDE R2, R0, 0x4, R2 ;  /* 0x0000000400023825 */ /* 0x008fea00078e0202 */
[----:B--2--5:R2:W5:Y:S02]  /*5fc0*/  @P3 LDG.E R38, desc[UR4][R2.64] ;  /* 0x0000000402263981 */ /* 0x024564000c1e1900 */
[----:B--2---:R-:W3:Y:S02]  /*5fd0*/  @!P3 LDC R38, c[0x0][0x8a0] ;  /* 0x00022800ff26bb82 */ /* 0x004ee40000000800 */
.L_x_94:
[----:B-----5:R-:W-:Y:S01]  /*5fe0*/  FSETP.NEU.AND P3, PT, R41, RZ, PT ;  /* 0x000000ff2900720b */ /* 0x020fe20003f6d000 */
[----:B------:R-:W-:Y:S01]  /*5ff0*/  IMAD.SHL.U32 R47, R80, 0x2, RZ ;  /* 0x00000002502f7824 */ /* 0x000fe200078e00ff */
[----:B------:R-:W-:Y:S01]  /*6000*/  SEL R4, RZ, 0xffffffff, P2 ;  /* 0xffffffffff047807 */ /* 0x000fe20001000000 */
[----:B------:R-:W-:Y:S01]  /*6010*/  BSSY B1, `(.L_x_95) ;  /* 0x0000044000017945 */ /* 0x000fe20003800000 */
[----:B------:R-:W-:Y:S01]  /*6020*/  @P1 LOP3.LUT P2, RZ, R81, 0xff, RZ, 0xc0, !PT ;  /* 0x000000ff51ff1812 */ /* 0x000fe2000784c0ff */
[----:B------:R-:W-:Y:S01]  /*6030*/  VIADD R98, R47, UR44 ;  /* 0x0000002c2f627c36 */ /* 0x000fe20008000000 */
[----:B------:R-:W-:Y:S01]  /*6040*/  @P1 SEL R3, RZ, 0xffffffff, P3 ;  /* 0xffffffffff031807 */ /* 0x000fe20001800000 */
[----:B------:R-:W-:Y:S01]  /*6050*/  IMAD.MOV.U32 R60, RZ, RZ, 0x1 ;  /* 0x00000001ff3c7424 */ /* 0x000fe200078e00ff */
[----:B------:R-:W-:Y:S01]  /*6060*/  LOP3.LUT R90, R90, 0x1, RZ, 0x3c, !PT ;  /* 0x000000015a5a7812 */ /* 0x000fe200078e3cff */
[----:B------:R-:W-:Y:S01]  /*6070*/  IMAD.MOV.U32 R46, RZ, RZ, RZ ;  /* 0x000000ffff2e7224 */ /* 0x000fe200078e00ff */
[----:B------:R-:W-:Y:S02]  /*6080*/  @P0 SEL R3, R4, R3, !P2 ;  /* 0x0000000304030207 */ /* 0x000fe40005000000 */
[----:B------:R-:W-:Y:S02]  /*6090*/  CS2R R74, SRZ ;  /* 0x00000000004a7805 */ /* 0x000fe4000001ff00 */
[C---:B------:R-:W-:Y:S02]  /*60a0*/  LEA R99, R36.reuse, UR44, 0x3 ;  /* 0x0000002c24637c11 */ /* 0x040fe4000f8e18ff */
[----:B------:R-:W-:Y:S02]  /*60b0*/  CS2R R72, SRZ ;  /* 0x0000000000487805 */ /* 0x000fe4000001ff00 */
[----:B------:R-:W-:Y:S02]  /*60c0*/  @P1 LOP3.LUT R3, R3, 0x1, RZ, 0xc0, !PT ;  /* 0x0000000103031812 */ /* 0x000fe400078ec0ff */
[----:B------:R-:W-:Y:S02]  /*60d0*/  CS2R R66, SRZ ;  /* 0x0000000000427805 */ /* 0x000fe4000001ff00 */
[----:B------:R-:W-:Y:S02]  /*60e0*/  SHF.L.U32 R2, R89, 0x1f, RZ ;  /* 0x0000001f59027819 */ /* 0x000fe400000006ff */
[----:B------:R-:W-:Y:S02]  /*60f0*/  CS2R R64, SRZ ;  /* 0x0000000000407805 */ /* 0x000fe4000001ff00 */
[----:B------:R-:W-:Y:S02]  /*6100*/  ISETP.NE.U32.OR P6, PT, R3, 0x1, !P1 ;  /* 0x000000010300780c */ /* 0x000fe40004fc5470 */
[----:B------:R-:W-:Y:S02]  /*6110*/  CS2R R58, SRZ ;  /* 0x00000000003a7805 */ /* 0x000fe4000001ff00 */
[----:B------:R-:W-:Y:S02]  /*6120*/  PLOP3.LUT P2, PT, PT, PT, UP1, 0x80, 0x8 ;  /* 0x000000000008781c */ /* 0x000fe40003f4f018 */
[----:B------:R-:W-:Y:S02]  /*6130*/  CS2R R56, SRZ ;  /* 0x0000000000387805 */ /* 0x000fe4000001ff00 */
[----:B------:R-:W-:Y:S02]  /*6140*/  LEA.HI R39, R36, R36, RZ, 0x1 ;  /* 0x0000002424277211 */ /* 0x000fe400078f08ff */
[----:B------:R-:W-:Y:S02]  /*6150*/  CS2R R50, SRZ ;  /* 0x0000000000327805 */ /* 0x000fe4000001ff00 */
[----:B------:R-:W-:Y:S02]  /*6160*/  LOP3.LUT P4, R86, R81, 0xff, RZ, 0xc0, !PT ;  /* 0x000000ff51567812 */ /* 0x000fe4000788c0ff */
[----:B------:R-:W-:Y:S02]  /*6170*/  CS2R R48, SRZ ;  /* 0x0000000000307805 */ /* 0x000fe4000001ff00 */
[----:B------:R-:W-:Y:S01]  /*6180*/  SEL R3, RZ, 0xffffffff, P3 ;  /* 0xffffffffff037807 */ /* 0x000fe20001800000 */
[C---:B-1----:R-:W-:Y:S01]  /*6190*/  IMAD.SHL.U32 R0, R39.reuse, 0x80, RZ ;  /* 0x0000008027007824 */ /* 0x042fe200078e00ff */
[----:B------:R-:W-:Y:S01]  /*61a0*/  LOP3.LUT R39, R39, 0xffe, RZ, 0xc0, !PT ;  /* 0x00000ffe27277812 */ /* 0x000fe200078ec0ff */
[----:B------:R-:W-:Y:S01]  /*61b0*/  VIADD R63, R98, 0x400 ;  /* 0x00000400623f7836 */ /* 0x000fe20000000000 */
[----:B------:R-:W-:Y:S01]  /*61c0*/  P2R R96, PR, RZ, 0x40 ;  /* 0x00000040ff607803 */ /* 0x000fe20000000000 */
[----:B------:R-:W-:Y:S01]  /*61d0*/  IMAD.IADD R97, R91, 0x1, R98 ;  /* 0x000000015b617824 */ /* 0x000fe200078e0262 */
[----:B------:R-:W-:Y:S01]  /*61e0*/  @P6 SHF.L.U32 R5, R90, 0x1f, RZ ;  /* 0x0000001f5a056819 */ /* 0x000fe200000006ff */
[----:B------:R-:W-:Y:S01]  /*61f0*/  IMAD.IADD R39, R36, 0x1, -R39 ;  /* 0x0000000124277824 */ /* 0x000fe200078e0a27 */
[----:B------:R-:W-:Y:S02]  /*6200*/  @P2 SEL R3, R4, R3, !P4 ;  /* 0x0000000304032207 */ /* 0x000fe40006000000 */
[----:B------:R-:W1:Y:S01]  /*6210*/  @P6 SYNCS.PHASECHK.TRANS64.TRYWAIT P1, [UR44+0x20], R5 ;  /* 0x00002005ff0065a7 */ /* 0x000e62000802112c */
[----:B------:R-:W-:Y:S02]  /*6220*/  LOP3.LUT R0, R0, 0xffffff00, RZ, 0xc0, !PT ;  /* 0xffffff0000007812 */ /* 0x000fe400078ec0ff */
[----:B------:R-:W-:Y:S03]  /*6230*/  LOP3.LUT R3, R3, 0x1, RZ, 0xc0, !PT ;  /* 0x0000000103037812 */ /* 0x000fe600078ec0ff */
[----:B------:R-:W-:Y:S01]  /*6240*/  IMAD.IADD R0, R37, 0x1, R0 ;  /* 0x0000000125007824 */ /* 0x000fe200078e0200 */
[----:B------:R-:W-:Y:S03]  /*6250*/  ISETP.NE.U32.AND P5, PT, R3, 0x1, PT ;  /* 0x000000010300780c */ /* 0x000fe60003fa5070 */
[----:B------:R-:W-:Y:S01]  /*6260*/  IMAD R39, R39, 0x100000, R0 ;  /* 0x0010000027277824 */ /* 0x000fe200078e0200 */
[----:B------:R-:W-:Y:S01]  /*6270*/  P2R R61, PR, RZ, 0x20 ;  /* 0x00000020ff3d7803 */ /* 0x000fe20000000000 */
[----:B------:R2:W4:Y:S01]  /*6280*/  SYNCS.PHASECHK.TRANS64.TRYWAIT P0, [R99+URZ+0x90], R2 ;  /* 0x00009002630075a7 */ /* 0x00052200080011ff */
[----:B-1----:R-:W-:Y:S01]  /*6290*/  @P6 SEL R60, RZ, 0x1, !P1 ;  /* 0x00000001ff3c6807 */ /* 0x002fe20004800000 */
[----:B--2---:R-:W-:Y:S06]  /*62a0*/  @!P6 BRA `(.L_x_96) ;  /* 0x000000000068e947 */ /* 0x004fec0003800000 */
[----:B------:R-:W-:Y:S01]  /*62b0*/  @P5 IMAD R0, R92, 0x2, R63 ;  /* 0x000000025c005824 */ /* 0x000fe200078e023f */
[----:B------:R-:W-:Y:S01]  /*62c0*/  ISETP.NE.AND P1, PT, R60, RZ, PT ;  /* 0x000000ff3c00720c */ /* 0x000fe20003f25270 */
[----:B------:R-:W-:Y:S01]  /*62d0*/  @P5 IMAD R4, R92, 0x2, R98 ;  /* 0x000000025c045824 */ /* 0x000fe200078e0262 */
[----:B------:R-:W-:Y:S01]  /*62e0*/  BSSY B0, `(.L_x_97) ;  /* 0x000000e000007945 */ /* 0x000fe20003800000 */
[----:B------:R-:W-:Y:S01]  /*62f0*/  IMAD.MOV.U32 R74, RZ, RZ, RZ ;  /* 0x000000ffff4a7224 */ /* 0x000fe200078e00ff */
[----:B------:R-:W-:Y:S01]  /*6300*/  CS2R R66, SRZ ;  /* 0x0000000000427805 */ /* 0x000fe2000001ff00 */
[----:B------:R-:W-:Y:S01]  /*6310*/  @P5 IMAD.IADD R5, R91, 0x1, R0 ;  /* 0x000000015b055824 */ /* 0x000fe200078e0200 */
[----:B------:R-:W-:Y:S02]  /*6320*/  CS2R R64, SRZ ;  /* 0x0000000000407805 */ /* 0x000fe4000001ff00 */
[----:B------:R-:W-:Y:S02]  /*6330*/  CS2R R72, SRZ ;  /* 0x0000000000487805 */ /* 0x000fe4000001ff00 */
[----:B------:R-:W-:Y:S02]  /*6340*/  CS2R R50, SRZ ;  /* 0x0000000000327805 */ /* 0x000fe4000001ff00 */
[----:B------:R-:W-:Y:S02]  /*6350*/  CS2R R48, SRZ ;  /* 0x0000000000307805 */ /* 0x000fe4000001ff00 */
[----:B------:R-:W-:Y:S02]  /*6360*/  CS2R R58, SRZ ;  /* 0x00000000003a7805 */ /* 0x000fe4000001ff00 */
[----:B------:R-:W-:Y:S01]  /*6370*/  CS2R R56, SRZ ;  /* 0x0000000000387805 */ /* 0x000fe2000001ff00 */
[----:B------:R-:W-:Y:S06]  /*6380*/  @P1 BRA `(.L_x_98) ;  /* 0x00000000000c1947 */ /* 0x000fec0003800000 */
[----:B------:R-:W-:Y:S04]  /*6390*/  SHF.L.U32 R3, R90, 0x1f, RZ ;  /* 0x0000001f5a037819 */ /* 0x000fe800000006ff */
[----:B------:R-:W1:Y:S02]  /*63a0*/  SYNCS.PHASECHK.TRANS64.TRYWAIT P1, [UR44+0x20], R3 ;  /* 0x00002003ff0075a7 */ /* 0x000e64000802112c */
[----:B-1----:R-:W-:Y:S05]  /*63b0*/  @!P1 BRA `(.L_x_99) ;  /* 0x0000003c00649947 */ /* 0x002fea0003800000 */
.L_x_98:
[----:B------:R-:W-:Y:S05]  /*63c0*/  BSYNC B0 ;  /* 0x0000000000007941 */ /* 0x000fea0003800000 */
.L_x_97:
[----:B------:R-:W-:Y:S01]  /*63d0*/  ISETP.NE.AND P1, PT, R61, RZ, PT ;  /* 0x000000ff3d00720c */ /* 0x000fe20003f25270 */
[----:B------:R-:W-:Y:S11]  /*63e0*/  HFMA2 R46, -RZ, RZ, 0, 5.9604644775390625e-08 ;  /* 0x00000001ff2e7431 */ /* 0x000ff600000001ff */
[----:B------:R-:W-:Y:S01]  /*63f0*/  @!UPT UIADD3 URZ, UPT, UPT, URZ, URZ, URZ ;  /* 0x000000fffffff290 */ /* 0x000fe2000fffe0ff */
[----:B------:R-:W-:Y:S05]  /*6400*/  @P1 WARPSYNC.ALL ;  /* 0x0000000000001948 */ /* 0x000fea0003800000 */
[----:B------:R2:W1:Y:S04]  /*6410*/  @P1 LDSM.16.M88.4 R64, [R4+0x400] ;  /* 0x000400000440183b */ /* 0x0004680000000200 */
[----:B------:R2:W1:Y:S04]  /*6420*/  @P1 LDSM.16.M88.4 R72, [R5] ;  /* 0x000000000548183b */ /* 0x0004680000000200 */
[----:B------:R2:W1:Y:S04]  /*6430*/  @P1 LDSM.16.M88.4 R48, [R47+UR44+0x400] ;  /* 0x0004002c2f30183b */ /* 0x0004680008000200 */
[----:B------:R2:W1:Y:S02]  /*6440*/  @P1 LDSM.16.M88.4 R56, [R97+0x400] ;  /* 0x000400006138183b */ /* 0x0004640000000200 */
.L_x_96:
[----:B------:R-:W-:Y:S05]  /*6450*/  BSYNC B1 ;  /* 0x0000000000017941 */ /* 0x000fea0003800000 */
.L_x_95:
[----:B-1----:R-:W-:Y:S04]  /*6460*/  SHF.R.U32.HI R3, RZ, 0x15, R39 ;  /* 0x00000015ff037819 */ /* 0x002fe80000011627 */
[----:B------:R-:W-:Y:S01]  /*6470*/  LOP3.LUT P1, RZ, R3, 0x3, R82, 0x48, !PT ;  /* 0x0000000303ff7812 */ /* 0x000fe20007824852 */
[----:B------:R-:W-:Y:S01]  /*6480*/  @!UPT UIADD3 URZ, UPT, UPT, URZ, URZ, URZ ;  /* 0x000000fffffff290 */ /* 0x000fe2000fffe0ff */
[----:B----4-:R-:W-:Y:S11]  /*6490*/  @P0 BRA `(.L_x_100) ;  /* 0x0000000000080947 */ /* 0x010ff60003800000 */
[----:B------:R-:W1:Y:S02]  /*64a0*/  SYNCS.PHASECHK.TRANS64.TRYWAIT P0, [R99+URZ+0x90], R2 ;  /* 0x00009002630075a7 */ /* 0x000e6400080011ff */
[----:B-1----:R-:W-:Y:S05]  /*64b0*/  @!P0 BRA `(.L_x_101) ;  /* 0x0000003c003c8947 */ /* 0x002fea0003800000 */
.L_x_100:
[----:B------:R-:W-:Y:S05]  /*64c0*/  @!P1 BRA `(.L_x_102) ;  /* 0x0000000000409947 */ /* 0x000fea0003800000 */
[----:B------:R-:W2:Y:S01]  /*64d0*/  LDCU.64 UR8, c[0x4][0x70] ;  /* 0x01000e00ff0877ac */ /* 0x000ea20008000a00 */
[----:B------:R-:W-:Y:S01]  /*64e0*/  MOV R3, 0x0 ;  /* 0x0000000000037802 */ /* 0x000fe20000000f00 */
[----:B------:R-:W-:Y:S02]  /*64f0*/  HFMA2 R12, -RZ, RZ, 0, 5.9604644775390625e-08 ;  /* 0x00000001ff0c7431 */ /* 0x000fe400000001ff */
[----:B------:R-:W-:Y:S02]  /*6500*/  IMAD.MOV.U32 R8, RZ, RZ, 0x192 ;  /* 0x00000192ff087424 */ /* 0x000fe400078e00ff */
[----:B------:R-:W-:Y:S01]  /*6510*/  IMAD.MOV.U32 R13, RZ, RZ, RZ ;  /* 0x000000ffff0d7224 */ /* 0x000fe200078e00ff */
[----:B------:R-:W4:Y:S01]  /*6520*/  LDCU.64 UR6, c[0x4][0x78] ;  /* 0x01000f00ff0677ac */ /* 0x000f220008000a00 */
[----:B-1----:R-:W1:Y:S01]  /*6530*/  LDC.64 R2, c[0x4][R3] ;  /* 0x0100000003027b82 */ /* 0x002e620000000a00 */
[----:B------:R-:W5:Y:S01]  /*6540*/  LDCU.64 UR4, c[0x4][0x10] ;  /* 0x01000200ff0477ac */ /* 0x000f620008000a00 */
[----:B--2---:R-:W-:Y:S01]  /*6550*/  MOV R5, UR9 ;  /* 0x0000000900057c02 */ /* 0x004fe20008000f00 */
[----:B------:R-:W-:Y:S01]  /*6560*/  IMAD.U32 R4, RZ, RZ, UR8 ;  /* 0x00000008ff047e24 */ /* 0x000fe2000f8e00ff */
[----:B----4-:R-:W-:Y:S01]  /*6570*/  MOV R7, UR7 ;  /* 0x0000000700077c02 */ /* 0x010fe20008000f00 */
[----:B------:R-:W-:Y:S01]  /*6580*/  IMAD.U32 R6, RZ, RZ, UR6 ;  /* 0x00000006ff067e24 */ /* 0x000fe2000f8e00ff */
[----:B-----5:R-:W-:Y:S01]  /*6590*/  MOV R11, UR5 ;  /* 0x00000005000b7c02 */ /* 0x020fe20008000f00 */
[----:B------:R-:W-:Y:S02]  /*65a0*/  IMAD.U32 R10, RZ, RZ, UR4 ;  /* 0x00000004ff0a7e24 */ /* 0x000fe4000f8e00ff */
[----:B------:R-:W-:Y:S07]  /*65b0*/  LEPC R20, `(.L_x_102) ;  /* 0x000000001014794e */ /* 0x000fee0000000000 */
[----:B-1-3--:R-:W-:Y:S05]  /*65c0*/  CALL.ABS.NOINC R2 ;  /* 0x0000000002007343 */ /* 0x00afea0003c00000 */
.L_x_102:
[----:B------:R-:W-:Y:S05]  /*65d0*/  WARPSYNC.ALL ;  /* 0x0000000000007948 */ /* 0x000fea0003800000 */
[----:B------:R-:W-:Y:S01]  /*65e0*/  R2UR UR4, R39 ;  /* 0x00000000270472ca */ /* 0x000fe200000e0000 */
[--C-:B------:R-:W-:Y:S01]  /*65f0*/  HADD2.F32 R40, -RZ, R48.reuse.H0_H0 ;  /* 0x20000030ff287230 */ /* 0x100fe20000004100 */
[----:B------:R-:W-:Y:S01]  /*6600*/  SHF.L.U32 R62, R92, 0x1, RZ ;  /* 0x000000015c3e7819 */ /* 0x000fe200000006ff */
[----:B------:R-:W-:Y:S01]  /*6610*/  HADD2.F32 R43, -RZ, R48.H1_H1 ;  /* 0x30000030ff2b7230 */ /* 0x000fe20000004100 */
[----:B------:R-:W-:Y:S01]  /*6620*/  ISETP.NE.AND P0, PT, R93, RZ, PT ;  /* 0x000000ff5d00720c */ /* 0x000fe20003f05270 */
[----:B------:R-:W-:Y:S01]  /*6630*/  HADD2.F32 R42, -RZ, R49.H0_H0 ;  /* 0x20000031ff2a7230 */ /* 0x000fe20000004100 */
[----:B------:R-:W-:Y:S01]  /*6640*/  IADD3 R100, PT, PT, R63, R62, RZ ;  /* 0x0000003e3f647210 */ /* 0x000fe20007ffe0ff */
[----:B------:R-:W-:Y:S01]  /*6650*/  HADD2.F32 R45, -RZ, R51.H0_H0 ;  /* 0x20000033ff2d7230 */ /* 0x000fe20000004100 */
[----:B------:R-:W-:Y:S02]  /*6660*/  BSSY.RECONVERGENT B0, `(.L_x_103) ;  /* 0x0000085000007945 */ /* 0x000fe40003800200 */
[----:B------:R-:W-:Y:S03]  /*6670*/  IADD3 R101, PT, PT, R91, R100, RZ ;  /* 0x000000645b657210 */ /* 0x000fe60007ffe0ff */
[----:B--2---:R-:W3:Y:S02]  /*6680*/  LDTM.16dp256bit.x8 R4, tmem[UR4] ;  /* 0x00000004000479ee */ /* 0x004ee400081a0000 */
[C---:B---3--:R-:W-:Y:S01]  /*6690*/  FMUL R0, R38.reuse, R4 ;  /* 0x0000000426007220 */ /* 0x048fe20000400000 */
[C---:B-1----:R-:W-:Y:S01]  /*66a0*/  FMUL R2, R38.reuse, R5 ;  /* 0x0000000526027220 */ /* 0x042fe20000400000 */
[C---:B------:R-:W-:Y:S01]  /*66b0*/  FMUL R3, R38.reuse, R6 ;  /* 0x0000000626037220 */ /* 0x040fe20000400000 */
[C---:B------:R-:W-:Y:S01]  /*66c0*/  FMUL R7, R38.reuse, R7 ;  /* 0x0000000726077220 */ /* 0x040fe20000400000 */
[C---:B------:R-:W-:Y:S01]  /*66d0*/  FFMA R0, R41.reuse, R40, R0 ;  /* 0x0000002829007223 */ /* 0x040fe20000000000 */
[----:B------:R-:W-:Y:S02]  /*66e0*/  HADD2.F32 R40, -RZ, R49.H1_H1 ;  /* 0x30000031ff287230 */ /* 0x000fe40000004100 */
[C---:B------:R-:W-:Y:S01]  /*66f0*/  FFMA R2, R41.reuse, R43, R2 ;  /* 0x0000002b29027223 */ /* 0x040fe20000000002 */
[C---:B------:R-:W-:Y:S01]  /*6700*/  FFMA R3, R41.reuse, R42, R3 ;  /* 0x0000002a29037223 */ /* 0x040fe20000000003 */
[--C-:B------:R-:W-:Y:S02]  /*6710*/  HADD2.F32 R43, -RZ, R50.reuse.H0_H0 ;  /* 0x20000032ff2b7230 */ /* 0x100fe40000004100 */
[----:B------:R-:W-:Y:S01]  /*6720*/  FMUL R4, R38, R8 ;  /* 0x0000000826047220 */ /* 0x000fe20000400000 */
[----:B------:R-:W-:Y:S01]  /*6730*/  HADD2.F32 R42, -RZ, R50.H1_H1 ;  /* 0x30000032ff2a7230 */ /* 0x000fe20000004100 */
[----:B------:R-:W-:Y:S01]  /*6740*/  F2FP.F16.F32.PACK_AB R52, R2, R0 ;  /* 0x000000000234723e */ /* 0x000fe200000000ff */
[C---:B------:R-:W-:Y:S01]  /*6750*/  FFMA R7, R41.reuse, R40, R7 ;  /* 0x0000002829077223 */ /* 0x040fe20000000007 */
[----:B------:R-:W-:Y:S01]  /*6760*/  FFMA R4, R41, R43, R4 ;  /* 0x0000002b29047223 */ /* 0x000fe20000000004 */
[C---:B------:R-:W-:Y:S01]  /*6770*/  FMUL R5, R38.reuse, R9 ;  /* 0x0000000926057220 */ /* 0x040fe20000400000 */
[C---:B------:R-:W-:Y:S01]  /*6780*/  FMUL R6, R38.reuse, R10 ;  /* 0x0000000a26067220 */ /* 0x040fe20000400000 */
[----:B------:R-:W-:Y:S01]  /*6790*/  HADD2.F32 R40, -RZ, R51.H1_H1 ;  /* 0x30000033ff287230 */ /* 0x000fe20000004100 */
[----:B------:R-:W-:Y:S01]  /*67a0*/  F2FP.F16.F32.PACK_AB R53, R7, R3 ;  /* 0x000000030735723e */ /* 0x000fe200000000ff */
[C---:B------:R-:W-:Y:S01]  /*67b0*/  FFMA R5, R41.reuse, R42, R5 ;  /* 0x0000002a29057223 */ /* 0x040fe20000000005 */
[----:B------:R-:W-:Y:S01]  /*67c0*/  FFMA R6, R41, R45, R6 ;  /* 0x0000002d29067223 */ /* 0x000fe20000000006 */
[C---:B------:R-:W-:Y:S01]  /*67d0*/  FMUL R11, R38.reuse, R11 ;  /* 0x0000000b260b7220 */ /* 0x040fe20000400000 */
[--C-:B------:R-:W-:Y:S02]  /*67e0*/  HADD2.F32 R43, -RZ, R56.reuse.H0_H0 ;  /* 0x20000038ff2b7230 */ /* 0x100fe40000004100 */
[C---:B------:R-:W-:Y:S01]  /*67f0*/  FMUL R8, R38.reuse, R12 ;  /* 0x0000000c26087220 */ /* 0x040fe20000400000 */
[----:B------:R-:W-:Y:S01]  /*6800*/  F2FP.F16.F32.PACK_AB R54, R5, R4 ;  /* 0x000000040536723e */ /* 0x000fe200000000ff */
[C---:B------:R-:W-:Y:S01]  /*6810*/  FFMA R11, R41.reuse, R40, R11 ;  /* 0x00000028290b7223 */ /* 0x040fe2000000000b */
[----:B------:R-:W-:Y:S02]  /*6820*/  HADD2.F32 R40, -RZ, R56.H1_H1 ;  /* 0x30000038ff287230 */ /* 0x000fe40000004100 */
[----:B------:R-:W-:Y:S01]  /*6830*/  FFMA R8, R41, R43, R8 ;  /* 0x0000002b29087223 */ /* 0x000fe20000000008 */
[C---:B------:R-:W-:Y:S01]  /*6840*/  FMUL R9, R38.reuse, R13 ;  /* 0x0000000d26097220 */ /* 0x040fe20000400000 */
[--C-:B------:R-:W-:Y:S01]  /*6850*/  HADD2.F32 R45, -RZ, R57.reuse.H0_H0 ;  /* 0x20000039ff2d7230 */ /* 0x100fe20000004100 */
[----:B------:R-:W-:Y:S01]  /*6860*/  F2FP.F16.F32.PACK_AB R55, R11, R6 ;  /* 0x000000060b37723e */ /* 0x000fe200000000ff */
[C---:B------:R-:W-:Y:S01]  /*6870*/  FMUL R10, R38.reuse, R14 ;  /* 0x0000000e260a7220 */ /* 0x040fe20000400000 */
[----:B------:R-:W-:Y:S02]  /*6880*/  HADD2.F32 R42, -RZ, R57.H1_H1 ;  /* 0x30000039ff2a7230 */ /* 0x000fe40000004100 */
[C---:B------:R-:W-:Y:S01]  /*6890*/  FFMA R9, R41.reuse, R40, R9 ;  /* 0x0000002829097223 */ /* 0x040fe20000000009 */
[C---:B------:R-:W-:Y:S01]  /*68a0*/  FMUL R15, R38.reuse, R15 ;  /* 0x0000000f260f7220 */ /* 0x040fe20000400000 */
[----:B------:R1:W-:Y:S01]  /*68b0*/  STSM.16.M88.4 [R98+0x400], R52 ;  /* 0x0004003462007844 */ /* 0x0003e20000000200 */
[----:B------:R-:W-:Y:S01]  /*68c0*/  FFMA R10, R41, R45, R10 ;  /* 0x0000002d290a7223 */ /* 0x000fe2000000000a */
[--C-:B------:R-:W-:Y:S01]  /*68d0*/  HADD2.F32 R40, -RZ, R58.reuse.H0_H0 ;  /* 0x2000003aff287230 */ /* 0x100fe20000004100 */
[----:B------:R-:W-:Y:S01]  /*68e0*/  F2FP.F16.F32.PACK_AB R68, R9, R8 ;  /* 0x000000080944723e */ /* 0x000fe200000000ff */
[----:B------:R-:W-:Y:S01]  /*68f0*/  FFMA R15, R41, R42, R15 ;  /* 0x0000002a290f7223 */ /* 0x000fe2000000000f */
[C---:B------:R-:W-:Y:S01]  /*6900*/  FMUL R12, R38.reuse, R16 ;  /* 0x00000010260c7220 */ /* 0x040fe20000400000 */
[----:B------:R-:W-:Y:S02]  /*6910*/  HADD2.F32 R42, -RZ, R58.H1_H1 ;  /* 0x3000003aff2a7230 */ /* 0x000fe40000004100 */
[C---:B------:R-:W-:Y:S01]  /*6920*/  FMUL R13, R38.reuse, R17 ;  /* 0x00000011260d7220 */ /* 0x040fe20000400000 */
[--C-:B------:R-:W-:Y:S01]  /*6930*/  HADD2.F32 R43, -RZ, R59.reuse.H0_H0 ;  /* 0x2000003bff2b7230 */ /* 0x100fe20000004100 */
[----:B------:R-:W-:Y:S01]  /*6940*/  F2FP.F16.F32.PACK_AB R69, R15, R10 ;  /* 0x0000000a0f45723e */ /* 0x000fe200000000ff */
[C---:B------:R-:W-:Y:S01]  /*6950*/  FFMA R12, R41.reuse, R40, R12 ;  /* 0x00000028290c7223 */ /* 0x040fe2000000000c */
[----:B------:R-:W-:Y:S01]  /*6960*/  FFMA R13, R41, R42, R13 ;  /* 0x0000002a290d7223 */ /* 0x000fe2000000000d */
[C---:B------:R-:W-:Y:S01]  /*6970*/  FMUL R14, R38.reuse, R18 ;  /* 0x00000012260e7220 */ /* 0x040fe20000400000 */
[----:B------:R-:W-:Y:S02]  /*6980*/  HADD2.F32 R40, -RZ, R59.H1_H1 ;  /* 0x3000003bff287230 */ /* 0x000fe40000004100 */
[C---:B------:R-:W-:Y:S01]  /*6990*/  FMUL R19, R38.reuse, R19 ;  /* 0x0000001326137220 */ /* 0x040fe20000400000 */
[C---:B------:R-:W-:Y:S01]  /*69a0*/  FMUL R16, R38.reuse, R20 ;  /* 0x0000001426107220 */ /* 0x040fe20000400000 */
[----:B------:R-:W-:Y:S01]  /*69b0*/  F2FP.F16.F32.PACK_AB R70, R13, R12 ;  /* 0x0000000c0d46723e */ /* 0x000fe200000000ff */
[C---:B------:R-:W-:Y:S01]  /*69c0*/  FFMA R14, R41.reuse, R43, R14 ;  /* 0x0000002b290e7223 */ /* 0x040fe2000000000e */
[--C-:B------:R-:W-:Y:S02]  /*69d0*/  HADD2.F32 R43, -RZ, R64.reuse.H0_H0 ;  /* 0x20000040ff2b7230 */ /* 0x100fe40000004100 */
[C---:B------:R-:W-:Y:S01]  /*69e0*/  FFMA R19, R41.reuse, R40, R19 ;  /* 0x0000002829137223 */ /* 0x040fe20000000013 */
[----:B------:R-:W-:Y:S02]  /*69f0*/  HADD2.F32 R42, -RZ, R64.H1_H1 ;  /* 0x30000040ff2a7230 */ /* 0x000fe40000004100 */
[C---:B------:R-:W-:Y:S01]  /*6a00*/  FMUL R17, R38.reuse, R21 ;  /* 0x0000001526117220 */ /* 0x040fe20000400000 */
[--C-:B------:R-:W-:Y:S02]  /*6a10*/  HADD2.F32 R45, -RZ, R65.reuse.H0_H0 ;  /* 0x20000041ff2d7230 */ /* 0x100fe40000004100 */
[----:B------:R-:W-:Y:S01]  /*6a20*/  FFMA R16, R41, R43, R16 ;  /* 0x0000002b29107223 */ /* 0x000fe20000000010 */
[----:B------:R-:W-:Y:S01]  /*6a30*/  F2FP.F16.F32.PACK_AB R71, R19, R14 ;  /* 0x0000000e1347723e */ /* 0x000fe200000000ff */
[----:B------:R-:W-:Y:S01]  /*6a40*/  FFMA R17, R41, R42, R17 ;  /* 0x0000002a29117223 */ /* 0x000fe20000000011 */
[C---:B------:R-:W-:Y:S01]  /*6a50*/  FMUL R18, R38.reuse, R22 ;  /* 0x0000001626127220 */ /* 0x040fe20000400000 */
[----:B------:R-:W-:Y:S02]  /*6a60*/  HADD2.F32 R40, -RZ, R65.H1_H1 ;  /* 0x30000041ff287230 */ /* 0x000fe40000004100 */
[C---:B------:R-:W-:Y:S01]  /*6a70*/  FMUL R23, R38.reuse, R23 ;  /* 0x0000001726177220 */ /* 0x040fe20000400000 */
[----:B------:R1:W-:Y:S01]  /*6a80*/  STSM.16.M88.4 [R97+0x400], R68 ;  /* 0x0004004461007844 */ /* 0x0003e20000000200 */
[----:B------:R-:W-:Y:S01]  /*6a90*/  F2FP.F16.F32.PACK_AB R104, R17, R16 ;  /* 0x000000101168723e */ /* 0x000fe200000000ff */
[C---:B------:R-:W-:Y:S01]  /*6aa0*/  FFMA R18, R41.reuse, R45, R18 ;  /* 0x0000002d29127223 */ /* 0x040fe20000000012 */
[----:B------:R-:W-:Y:S01]  /*6ab0*/  FFMA R23, R41, R40, R23 ;  /* 0x0000002829177223 */ /* 0x000fe20000000017 */
[--C-:B------:R-:W-:Y:S02]  /*6ac0*/  HADD2.F32 R43, -RZ, R66.reuse.H0_H0 ;  /* 0x20000042ff2b7230 */ /* 0x100fe40000004100 */
[C---:B------:R-:W-:Y:S01]  /*6ad0*/  FMUL R20, R38.reuse, R24 ;  /* 0x0000001826147220 */ /* 0x040fe20000400000 */
[----:B------:R-:W-:Y:S02]  /*6ae0*/  HADD2.F32 R40, -RZ, R66.H1_H1 ;  /* 0x30000042ff287230 */ /* 0x000fe40000004100 */
[C---:B------:R-:W-:Y:S01]  /*6af0*/  FMUL R21, R38.reuse, R25 ;  /* 0x0000001926157220 */ /* 0x040fe20000400000 */
[--C-:B------:R-:W-:Y:S01]  /*6b00*/  HADD2.F32 R45, -RZ, R67.reuse.H0_H0 ;  /* 0x20000043ff2d7230 */ /* 0x100fe20000004100 */
[----:B------:R-:W-:Y:S01]  /*6b10*/  F2FP.F16.F32.PACK_AB R105, R23, R18 ;  /* 0x000000121769723e */ /* 0x000fe200000000ff */
[C---:B------:R-:W-:Y:S01]  /*6b20*/  FFMA R20, R41.reuse, R43, R20 ;  /* 0x0000002b29147223 */ /* 0x040fe20000000014 */
[C---:B------:R-:W-:Y:S01]  /*6b30*/  FFMA R21, R41.reuse, R40, R21 ;  /* 0x0000002829157223 */ /* 0x040fe20000000015 */
[C---:B------:R-:W-:Y:S01]  /*6b40*/  FMUL R22, R38.reuse, R26 ;  /* 0x0000001a26167220 */ /* 0x040fe20000400000 */
[----:B------:R-:W-:Y:S02]  /*6b50*/  HADD2.F32 R42, -RZ, R67.H1_H1 ;  /* 0x30000043ff2a7230 */ /* 0x000fe40000004100 */
[C---:B------:R-:W-:Y:S01]  /*6b60*/  FMUL R27, R38.reuse, R27 ;  /* 0x0000001b261b7220 */ /* 0x040fe20000400000 */
[--C-:B------:R-:W-:Y:S02]  /*6b70*/  HADD2.F32 R40, -RZ, R72.reuse.H0_H0 ;  /* 0x20000048ff287230 */ /* 0x100fe40000004100 */
[C---:B------:R-:W-:Y:S01]  /*6b80*/  FFMA R22, R41.reuse, R45, R22 ;  /* 0x0000002d29167223 */ /* 0x040fe20000000016 */
[C---:B------:R-:W-:Y:S01]  /*6b90*/  FMUL R24, R38.reuse, R28 ;  /* 0x0000001c26187220 */ /* 0x040fe20000400000 */
[C---:B------:R-:W-:Y:S01]  /*6ba0*/  FFMA R27, R41.reuse, R42, R27 ;  /* 0x0000002a291b7223 */ /* 0x040fe2000000001b */
[----:B------:R-:W-:Y:S02]  /*6bb0*/  HADD2.F32 R42, -RZ, R72.H1_H1 ;  /* 0x30000048ff2a7230 */ /* 0x000fe40000004100 */
[C---:B------:R-:W-:Y:S01]  /*6bc0*/  FMUL R25, R38.reuse, R29 ;  /* 0x0000001d26197220 */ /* 0x040fe20000400000 */
[--C-:B------:R-:W-:Y:S02]  /*6bd0*/  HADD2.F32 R43, -RZ, R73.reuse.H0_H0 ;  /* 0x20000049ff2b7230 */ /* 0x100fe40000004100 */
[C---:B------:R-:W-:Y:S01]  /*6be0*/  FMUL R26, R38.reuse, R30 ;  /* 0x0000001e261a7220 */ /* 0x040fe20000400000 */
[C---:B------:R-:W-:Y:S01]  /*6bf0*/  FFMA R24, R41.reuse, R40, R24 ;  /* 0x0000002829187223 */ /* 0x040fe20000000018 */
[----:B------:R-:W-:Y:S02]  /*6c00*/  HADD2.F32 R40, -RZ, R73.H1_H1 ;  /* 0x30000049ff287230 */ /* 0x000fe40000004100 */
[C---:B------:R-:W-:Y:S01]  /*6c10*/  FFMA R25, R41.reuse, R42, R25 ;  /* 0x0000002a29197223 */ /* 0x040fe20000000019 */
[C---:B------:R-:W-:Y:S01]  /*6c20*/  FMUL R31, R38.reuse, R31 ;  /* 0x0000001f261f7220 */ /* 0x040fe20000400000 */
[C---:B------:R-:W-:Y:S01]  /*6c30*/  FFMA R26, R41.reuse, R43, R26 ;  /* 0x0000002b291a7223 */ /* 0x040fe2000000001a */
[--C-:B------:R-:W-:Y:S02]  /*6c40*/  HADD2.F32 R43, -RZ, R74.reuse.H0_H0 ;  /* 0x2000004aff2b7230 */ /* 0x100fe40000004100 */
[C---:B------:R-:W-:Y:S01]  /*6c50*/  FMUL R28, R38.reuse, R32 ;  /* 0x00000020261c7220 */ /* 0x040fe20000400000 */
[----:B------:R-:W-:Y:S02]  /*6c60*/  HADD2.F32 R42, -RZ, R74.H1_H1 ;  /* 0x3000004aff2a7230 */ /* 0x000fe40000004100 */
[C---:B------:R-:W-:Y:S01]  /*6c70*/  FFMA R31, R41.reuse, R40, R31 ;  /* 0x00000028291f7223 */ /* 0x040fe2000000001f */
[C---:B------:R-:W-:Y:S01]  /*6c80*/  FMUL R29, R38.reuse, R33 ;  /* 0x00000021261d7220 */ /* 0x040fe20000400000 */
[--C-:B------:R-:W-:Y:S02]  /*6c90*/  HADD2.F32 R45, -RZ, R75.reuse.H0_H0 ;  /* 0x2000004bff2d7230 */ /* 0x100fe40000004100 */
[C---:B------:R-:W-:Y:S01]  /*6ca0*/  FMUL R30, R38.reuse, R34 ;  /* 0x00000022261e7220 */ /* 0x040fe20000400000 */
[----:B------:R-:W-:Y:S02]  /*6cb0*/  HADD2.F32 R40, -RZ, R75.H1_H1 ;  /* 0x3000004bff287230 */ /* 0x000fe40000004100 */
[----:B------:R-:W-:Y:S01]  /*6cc0*/  FMUL R35, R38, R35 ;  /* 0x0000002326237220 */ /* 0x000fe20000400000 */
[C---:B------:R-:W-:Y:S01]  /*6cd0*/  FFMA R28, R41.reuse, R43, R28 ;  /* 0x0000002b291c7223 */ /* 0x040fe2000000001c */
[C---:B------:R-:W-:Y:S01]  /*6ce0*/  FFMA R29, R41.reuse, R42, R29 ;  /* 0x0000002a291d7223 */ /* 0x040fe2000000001d */
[C---:B------:R-:W-:Y:S01]  /*6cf0*/  FFMA R30, R41.reuse, R45, R30 ;  /* 0x0000002d291e7223 */ /* 0x040fe2000000001e */
[----:B------:R-:W-:Y:S01]  /*6d00*/  FFMA R35, R41, R40, R35 ;  /* 0x0000002829237223 */ /* 0x000fe20000000023 */
[----:B------:R-:W-:Y:S02]  /*6d10*/  F2FP.F16.F32.PACK_AB R106, R21, R20 ;  /* 0x00000014156a723e */ /* 0x000fe400000000ff */
[----:B------:R-:W-:Y:S02]  /*6d20*/  F2FP.F16.F32.PACK_AB R107, R27, R22 ;  /* 0x000000161b6b723e */ /* 0x000fe400000000ff */
[----:B------:R-:W-:Y:S02]  /*6d30*/  F2FP.F16.F32.PACK_AB R108, R25, R24 ;  /* 0x00000018196c723e */ /* 0x000fe400000000ff */
[----:B------:R-:W-:Y:S01]  /*6d40*/  F2FP.F16.F32.PACK_AB R109, R31, R26 ;  /* 0x0000001a1f6d723e */ /* 0x000fe200000000ff */
[----:B------:R1:W-:Y:S01]  /*6d50*/  STSM.16.M88.4 [R100], R104 ;  /* 0x0000006864007844 */ /* 0x0003e20000000200 */
[----:B------:R-:W-:Y:S02]  /*6d60*/  F2FP.F16.F32.PACK_AB R110, R29, R28 ;  /* 0x0000001c1d6e723e */ /* 0x000fe400000000ff */
[----:B------:R-:W-:Y:S05]  /*6d70*/  F2FP.F16.F32.PACK_AB R111, R35, R30 ;  /* 0x0000001e236f723e */ /* 0x000fea00000000ff */
[----:B------:R1:W-:Y:S01]  /*6d80*/  STSM.16.M88.4 [R101], R108 ;  /* 0x0000006c65007844 */ /* 0x0003e20000000200 */
[----:B------:R-:W-:Y:S01]  /*6d90*/  @!PT LDS RZ, [RZ] ;  /* 0x00000000fffff984 */ /* 0x000fe20000000800 */
[----:B------:R-:W-:Y:S01]  /*6da0*/  @!PT LDS RZ, [RZ] ;  /* 0x00000000fffff984 */ /* 0x000fe20000000800 */
[----:B------:R-:W-:Y:S01]  /*6db0*/  @!PT LDS RZ, [RZ] ;  /* 0x00000000fffff984 */ /* 0x000fe20000000800 */
[----:B------:R-:W-:Y:S01]  /*6dc0*/  @!PT LDS RZ, [RZ] ;  /* 0x00000000fffff984 */ /* 0x000fe20000000800 */
[----:B------:R2:W-:Y:S07]  /*6dd0*/  MEMBAR.ALL.CTA ;  /* 0x0000000000007992 */ /* 0x0005ee0000008000 */
[----:B--2---:R-:W2:Y:S02]  /*6de0*/  FENCE.VIEW.ASYNC.S ;  /* 0x00000000000073c6 */ /* 0x004ea40000000000 */
[----:B--2---:R-:W-:Y:S06]  /*6df0*/  BAR.SYNC.DEFER_BLOCKING 0x1, 0x80 ;  /* 0x0042000000007b1d */ /* 0x004fec0000010000 */
[----:B------:R-:W-:Y:S05]  /*6e00*/  @P0 BRA `(.L_x_104) ;  /* 0x0000000000280947 */ /* 0x000fea0003800000 */
[----:B------:R-:W2:Y:S01]  /*6e10*/  LDCU.64 UR6, c[0x0][0x348] ;  /* 0x00006900ff0677ac */ /* 0x000ea20008000a00 */
[----:B------:R-:W-:Y:S01]  /*6e20*/  UIADD3 UR4, UPT, UPT, UR44, 0x400, URZ ;  /* 0x000004002c047890 */ /* 0x000fe2000fffe0ff */
[----:B------:R-:W-:Y:S05]  /*6e30*/  UMOV UR51, UR36 ;  /* 0x0000002400337c82 */ /* 0x000fea0008000000 */
[----:B------:R-:W-:Y:S04]  /*6e40*/  MOV R85, UR4 ;  /* 0x0000000400557c02 */ /* 0x000fe80008000f00 */
[----:B------:R-:W-:Y:S01]  /*6e50*/  R2UR UR48, R85 ;  /* 0x00000000553072ca */ /* 0x000fe200000e0000 */
[----:B--2---:R-:W-:Y:S04]  /*6e60*/  UIADD3 UR4, UP0, UPT, UR6, 0x680, URZ ;  /* 0x0000068006047890 */ /* 0x004fe8000ff1e0ff */
[----:B------:R-:W-:Y:S09]  /*6e70*/  UIADD3.X UR5, UPT, UPT, URZ, UR7, URZ, UP0, !UPT ;  /* 0x00000007ff057290 */ /* 0x000ff200087fe4ff */
[----:B------:R2:W-:Y:S01]  /*6e80*/  UTMASTG.3D [UR48], [UR4] ;  /* 0x00000030040073b5 */ /* 0x0005e20008010000 */
[----:B------:R0:W-:Y:S01]  /*6e90*/  UTMACMDFLUSH ;  /* 0x00000000000079b7 */ /* 0x0001e20000000000 */
[----:B--2---:R-:W-:Y:S04]  /*6ea0*/  DEPBAR.LE SB0, 0x1 ;  /* 0x000080400000791a */ /* 0x004fe80000000000 */
.L_x_104:
[----:B------:R-:W-:Y:S05]  /*6eb0*/  BSYNC.RECONVERGENT B0 ;  /* 0x0000000000007941 */ /* 0x000fea0003800200 */
.L_x_103:
[----:B------:R-:W-:Y:S01]  /*6ec0*/  BAR.SYNC.DEFER_BLOCKING 0x1, 0x80 ;  /* 0x0042000000007b1d */ /* 0x000fe20000010000 */
[----:B------:R-:W-:Y:S01]  /*6ed0*/  ISETP.NE.AND P1, PT, R96, RZ, PT ;  /* 0x000000ff6000720c */ /* 0x000fe20003f25270 */
[----:B------:R-:W-:Y:S01]  /*6ee0*/  UISETP.NE.AND UP0, UPT, UR52, URZ, UPT ;  /* 0x000000ff3400728c */ /* 0x000fe2000bf05270 */
[----:B------:R-:W-:Y:S11]  /*6ef0*/  LEA R3, R46, UR44, 0x3 ;  /* 0x0000002c2e037c11 */ /* 0x000ff6000f8e18ff */
[----:B------:R-:W-:Y:S01]  /*6f00*/  @P1 SHF.L.U32 R2, R90, 0x1f, RZ ;  /* 0x0000001f5a021819 */ /* 0x000fe200000006ff */
[----:B------:R-:W-:Y:S06]  /*6f10*/  BRA.U !UP0, `(.L_x_105) ;  /* 0x0000000108247547 */ /* 0x000fec000b800000 */
[----:B------:R-:W-:Y:S01]  /*6f20*/  IMAD.U32 R5, RZ, RZ, UR46 ;  /* 0x0000002eff057e24 */ /* 0x000fe2000f8e00ff */
[----:B------:R-:W-:Y:S01]  /*6f30*/  MOV R0, UR47 ;  /* 0x0000002f00007c02 */ /* 0x000fe20008000f00 */
[----:B------:R-:W-:Y:S03]  /*6f40*/  UIADD3 UR4, UPT, UPT, UR46, 0x1, URZ ;  /* 0x000000012e047890 */ /* 0x000fe6000fffe0ff */
[----:B------:R-:W-:Y:S01]  /*6f50*/  @P1 LEA R5, R5, UR44, 0x3 ;  /* 0x0000002c05051c11 */ /* 0x000fe2000f8e18ff */
[----:B------:R-:W-:Y:S04]  /*6f60*/  UISETP.NE.AND UP0, UPT, UR4, 0x4, UPT ;  /* 0x000000040400788c */ /* 0x000fe8000bf05270 */
[----:B------:R-:W-:Y:S01]  /*6f70*/  @P1 VIADD R5, R5, 0x40 ;  /* 0x0000004005051836 */ /* 0x000fe20000000000 */
[----:B------:R-:W-:Y:S04]  /*6f80*/  USEL UR46, UR4, URZ, UP0 ;  /* 0x000000ff042e7287 */ /* 0x000fe80008000000 */
[----:B------:R-:W-:Y:S04]  /*6f90*/  @P1 PRMT R0, R0, 0x654, R5 ;  /* 0x0000065400001816 */ /* 0x000fe80000000005 */
[----:B------:R2:W-:Y:S04]  /*6fa0*/  @P1 SYNCS.ARRIVE.TRANS64.RED.A1T0 RZ, [R0+URZ], RZ ;  /* 0x000000ff00ff19a7 */ /* 0x0005e800081004ff */
.L_x_105:
[----:B------:R-:W3:Y:S01]  /*6fb0*/  @P1 SYNCS.PHASECHK.TRANS64.TRYWAIT P0, [R3+URZ+0x20], R2 ;  /* 0x00002002030015a7 */ /* 0x000ee200080011ff */
[----:B------:R-:W-:Y:S01]  /*6fc0*/  BSSY B1, `(.L_x_106) ;  /* 0x0000017000017945 */ /* 0x000fe20003800000 */
[----:B---3--:R-:W-:Y:S03]  /*6fd0*/  @P1 SEL R60, RZ, 0x1, !P0 ;  /* 0x00000001ff3c1807 */ /* 0x008fe60004000000 */
[----:B------:R-:W-:Y:S05]  /*6fe0*/  @!P1 BRA `(.L_x_107) ;  /* 0x0000000000509947 */ /* 0x000fea0003800000 */
[----:B------:R-:W-:Y:S01]  /*6ff0*/  ISETP.NE.AND P1, PT, R61, RZ, PT ;  /* 0x000000ff3d00720c */ /* 0x000fe20003f25270 */
[----:B------:R-:W-:Y:S01]  /*7000*/  BSSY B0, `(.L_x_108) ;  /* 0x000000a000007945 */ /* 0x000fe20003800000 */
[----:B------:R-:W-:Y:S11]  /*7010*/  ISETP.NE.AND P0, PT, R60, RZ, PT ;  /* 0x000000ff3c00720c */ /* 0x000ff60003f05270 */
[----:B------:R-:W-:Y:S04]  /*7020*/  @P1 IMAD R5, R46, 0x2000, R47 ;  /* 0x000020002e051824 */ /* 0x000fe800078e022f */
[----:B------:R-:W-:Y:S05]  /*7030*/  @P1 VIADD R4, R5, UR44 ;  /* 0x0000002c05041c36 */ /* 0x000fea0008000000 */
[----:B------:R-:W-:Y:S01]  /*7040*/  @P1 IADD3 R2, PT, PT, R62, R4, RZ ;  /* 0x000000043e021210 */ /* 0x000fe20007ffe0ff */
[----:B------:R-:W-:Y:S01]  /*7050*/  @P1 IMAD.IADD R4, R91, 0x1, R4 ;  /* 0x000000015b041824 */ /* 0x000fe200078e0204 */
[----:B------:R-:W-:Y:S06]  /*7060*/  @P0 BRA `(.L_x_109) ;  /* 0x00000000000c0947 */ /* 0x000fec0003800000 */
[----:B--2---:R-:W-:Y:S04]  /*7070*/  SHF.L.U32 R0, R90, 0x1f, RZ ;  /* 0x0000001f5a007819 */ /* 0x004fe800000006ff */
[----:B------:R-:W2:Y:S02]  /*7080*/  SYNCS.PHASECHK.TRANS64.TRYWAIT P0, [R3+URZ+0x20], R0 ;  /* 0x00002000030075a7 */ /* 0x000ea400080011ff */
[----:B--2---:R-:W-:Y:S05]  /*7090*/  @!P0 BRA `(.L_x_110) ;  /* 0x0000003000588947 */ /* 0x004fea0003800000 */
.L_x_109:
[----:B------:R-:W-:Y:S05]  /*70a0*/  BSYNC B0 ;  /* 0x0000000000007941 */ /* 0x000fea0003800000 */
.L_x_108:
[----:B------:R-:W-:Y:S02]  /*70b0*/  ISETP.NE.AND P0, PT, R61, RZ, PT ;  /* 0x000000ff3d00720c */ /* 0x000fe40003f05270 */
[----:B------:R-:W-:Y:S11]  /*70c0*/  IADD3 R46, PT, PT, R46, 0x1, RZ ;  /* 0x000000012e2e7810 */ /* 0x000ff60007ffe0ff */
[----:B--2---:R-:W-:Y:S01]  /*70d0*/  @P0 IMAD.IADD R0, R91, 0x1, R2 ;  /* 0x000000015b000824 */ /* 0x004fe200078e0202 */
[----:B------:R-:W-:Y:S05]  /*70e0*/  @P0 WARPSYNC.ALL ;  /* 0x0000000000000948 */ /* 0x000fea0003800000 */
[----:B------:R3:W4:Y:S04]  /*70f0*/  @P0 LDSM.16.M88.4 R48, [R5+UR44+0x400] ;  /* 0x0004002c0530083b */ /* 0x0007280008000200 */
[----:B------:R3:W2:Y:S04]  /*7100*/  @P0 LDSM.16.M88.4 R56, [R4+0x400] ;  /* 0x000400000438083b */ /* 0x0006a80000000200 */
[----:B------:R3:W1:Y:S04]  /*7110*/  @P0 LDSM.16.M88.4 R64, [R2+0x400] ;  /* 0x000400000240083b */ /* 0x0006680000000200 */
[----:B------:R3:W1:Y:S02]  /*7120*/  @P0 LDSM.16.M88.4 R72, [R0+0x400] ;  /* 0x000400000048083b */ /* 0x0006640000000200 */
.L_x_107:
[----:B------:R-:W-:Y:S05]  /*7130*/  BSYNC B1 ;  /* 0x0000000000017941 */ /* 0x000fea0003800000 */
.L_x_106:
[----:B------:R-:W-:Y:S05]  /*7140*/  VIADD R3, R39, 0x40 ;  /* 0x0000004027037836 */ /* 0x000fea0000000000 */
[----:B------:R-:W-:Y:S04]  /*7150*/  SHF.R.U32.HI R3, RZ, 0x15, R3 ;  /* 0x00000015ff037819 */ /* 0x000fe80000011603 */
[----:B------:R-:W-:Y:S11]  /*7160*/  LOP3.LUT P0, RZ, R3, 0x3, R82, 0x48, !PT ;  /* 0x0000000303ff7812 */ /* 0x000ff60007804852 */
[----:B------:R-:W-:Y:S02]  /*7170*/  @!UPT UIADD3 URZ, UPT, UPT, URZ, URZ, URZ ;  /* 0x000000fffffff290 */ /* 0x000fe4000fffe0ff */
[----:B------:R-:W-:Y:S05]  /*7180*/  @!P0 BRA `(.L_x_111) ;  /* 0x0000000000408947 */ /* 0x000fea0003800000 */
[----:B------:R-:W5:Y:S01]  /*7190*/  LDCU.64 UR8, c[0x4][0x70] ;  /* 0x01000e00ff0877ac */ /* 0x000f620008000a00 */
[----:B------:R-:W-:Y:S01]  /*71a0*/  MOV R3, 0x0 ;  /* 0x0000000000037802 */ /* 0x000fe20000000f00 */
[----:B------:R-:W-:Y:S02]  /*71b0*/  HFMA2 R12, -RZ, RZ, 0, 5.9604644775390625e-08 ;  /* 0x00000001ff0c7431 */ /* 0x000fe400000001ff */
[----:B------:R-:W-:Y:S02]  /*71c0*/  IMAD.MOV.U32 R8, RZ, RZ, 0x192 ;  /* 0x00000192ff087424 */ /* 0x000fe400078e00ff */
[----:B------:R-:W-:Y:S01]  /*71d0*/  IMAD.MOV.U32 R13, RZ, RZ, RZ ;  /* 0x000000ffff0d7224 */ /* 0x000fe200078e00ff */
[----:B------:R-:W2:Y:S01]  /*71e0*/  LDCU.64 UR6, c[0x4][0x78] ;  /* 0x01000f00ff0677ac */ /* 0x000ea20008000a00 */
[----:B---3--:R-:W3:Y:S01]  /*71f0*/  LDC.64 R2, c[0x4][R3] ;  /* 0x0100000003027b82 */ /* 0x008ee20000000a00 */
[----:B------:R-:W4:Y:S01]  /*7200*/  LDCU.64 UR4, c[0x4][0x10] ;  /* 0x01000200ff0477ac */ /* 0x000f220008000a00 */
[----:B-----5:R-:W-:Y:S01]  /*7210*/  MOV R5, UR9 ;  /* 0x0000000900057c02 */ /* 0x020fe20008000f00 */
[----:B------:R-:W-:Y:S01]  /*7220*/  IMAD.U32 R4, RZ, RZ, UR8 ;  /* 0x00000008ff047e24 */ /* 0x000fe2000f8e00ff */
[----:B--2---:R-:W-:Y:S01]  /*7230*/  MOV R7, UR7 ;  /* 0x0000000700077c02 */ /* 0x004fe20008000f00 */
[----:B------:R-:W-:Y:S01]  /*7240*/  IMAD.U32 R6, RZ, RZ, UR6 ;  /* 0x00000006ff067e24 */ /* 0x000fe2000f8e00ff */
[----:B----4-:R-:W-:Y:S01]  /*7250*/  MOV R11, UR5 ;  /* 0x00000005000b7c02 */ /* 0x010fe20008000f00 */
[----:B------:R-:W-:Y:S02]  /*7260*/  IMAD.U32 R10, RZ, RZ, UR4 ;  /* 0x00000004ff0a7e24 */ /* 0x000fe4000f8e00ff */
[----:B------:R-:W-:Y:S07]  /*7270*/  LEPC R20, `(.L_x_111) ;  /* 0x000000001014794e */ /* 0x000fee0000000000 */
[----:B-1-3--:R-:W-:Y:S05]  /*7280*/  CALL.ABS.NOINC R2 ;  /* 0x0000000002007343 */ /* 0x00afea0003c00000 */
.L_x_111:
[----:B------:R-:W-:Y:S05]  /*7290*/  WARPSYNC.ALL ;  /* 0x0000000000007948 */ /* 0x000fea0003800000 */
[----:B------:R-:W-:Y:S01]  /*72a0*/  R2UR UR4, R39 ;  /* 0x00000000270472ca */ /* 0x000fe200000e0000 */
[--C-:B----4-:R-:W-:Y:S01]  /*72b0*/  HADD2.F32 R40, -RZ, R48.reuse.H0_H0 ;  /* 0x20000030ff287230 */ /* 0x110fe20000004100 */
[----:B------:R-:W-:Y:S01]  /*72c0*/  ISETP.NE.AND P6, PT, R96, RZ, PT ;  /* 0x000000ff6000720c */ /* 0x000fe20003fc5270 */
[----:B------:R-:W-:Y:S01]  /*72d0*/  HADD2.F32 R43, -RZ, R48.H1_H1 ;  /* 0x30000030ff2b7230 */ /* 0x000fe20000004100 */
[----:B-1----:R-:W-:Y:S01]  /*72e0*/  MOV R52, UR46 ;  /* 0x0000002e00347c02 */ /* 0x002fe20008000f00 */
[----:B------:R-:W-:Y:S01]  /*72f0*/  HADD2.F32 R42, -RZ, R49.H1_H1 ;  /* 0x30000031ff2a7230 */ /* 0x000fe20000004100 */
[----:B------:R-:W-:Y:S01]  /*7300*/  MOV R63, UR47 ;  /* 0x0000002f003f7c02 */ /* 0x000fe20008000f00 */
[----:B------:R-:W-:Y:S01]  /*7310*/  HADD2.F32 R45, -RZ, R51.H0_H0 ;  /* 0x20000033ff2d7230 */ /* 0x000fe20000004100 */
[----:B------:R-:W-:Y:S01]  /*7320*/  ISETP.NE.AND P0, PT, R93, RZ, PT ;  /* 0x000000ff5d00720c */ /* 0x000fe20003f05270 */
[----:B------:R-:W-:Y:S01]  /*7330*/  HADD2.F32 R44, -RZ, R75.H1_H1 ;  /* 0x3000004bff2c7230 */ /* 0x000fe20000004100 */
[----:B------:R-:W-:Y:S01]  /*7340*/  BSSY.RECONVERGENT B0, `(.L_x_112) ;  /* 0x0000088000007945 */ /* 0x000fe20003800200 */
[----:B------:R-:W-:Y:S02]  /*7350*/  LEA R102, R46, UR44, 0x3 ;  /* 0x0000002c2e667c11 */ /* 0x000fe4000f8e18ff */
[----:B---3--:R-:W2:Y:S02]  /*7360*/  LDTM.16dp256bit.x8 R4, tmem[UR4+0x40] ;  /* 0x00004004000479ee */ /* 0x008ea400081a0000 */
[----:B------:R-:W-:Y:S02]  /*7370*/  @P6 LEA R52, R52, UR44, 0x3 ;  /* 0x0000002c34346c11 */ /* 0x000fe4000f8e18ff */
[----:B------:R-:W-:Y:S02]  /*7380*/  @P6 SHF.L.U32 R103, R90, 0x1f, RZ ;  /* 0x0000001f5a676819 */ /* 0x000fe400000006ff */
[----:B------:R-:W-:Y:S04]  /*7390*/  @P6 IADD3 R52, PT, PT, R52, 0x40, RZ ;  /* 0x0000004034346810 */ /* 0x000fe80007ffe0ff */
[----:B------:R-:W-:Y:S01]  /*73a0*/  @P6 PRMT R63, R63, 0x654, R52 ;  /* 0x000006543f3f6816 */ /* 0x000fe20000000034 */
[C---:B--2---:R-:W-:Y:S01]  /*73b0*/  FMUL R0, R38.reuse, R4 ;  /* 0x0000000426007220 */ /* 0x044fe20000400000 */
[C---:B------:R-:W-:Y:S01]  /*73c0*/  FMUL R2, R38.reuse, R5 ;  /* 0x0000000526027220 */ /* 0x040fe20000400000 */
[C---:B------:R-:W-:Y:S01]  /*73d0*/  FMUL R3, R38.reuse, R6 ;  /* 0x0000000626037220 */ /* 0x040fe20000400000 */
[C---:B------:R-:W-:Y:S01]  /*73e0*/  FMUL R7, R38.reuse, R7 ;  /* 0x0000000726077220 */ /* 0x040fe20000400000 */
[C---:B------:R-:W-:Y:S01]  /*73f0*/  FFMA R0, R41.reuse, R40, R0 ;  /* 0x0000002829007223 */ /* 0x040fe20000000000 */
[----:B------:R-:W-:Y:S02]  /*7400*/  HADD2.F32 R40, -RZ, R49.H0_H0 ;  /* 0x20000031ff287230 */ /* 0x000fe40000004100 */
[C---:B------:R-:W-:Y:S01]  /*7410*/  FFMA R2, R41.reuse, R43, R2 ;  /* 0x0000002b29027223 */ /* 0x040fe20000000002 */
[--C-:B------:R-:W-:Y:S02]  /*7420*/  HADD2.F32 R43, -RZ, R50.reuse.H0_H0 ;  /* 0x20000032ff2b7230 */ /* 0x100fe40000004100 */
[C---:B------:R-:W-:Y:S01]  /*7430*/  FMUL R4, R38.reuse, R8 ;  /* 0x0000000826047220 */ /* 0x040fe20000400000 */
[----:B------:R-:W-:Y:S01]  /*7440*/  FMUL R5, R38, R9 ;  /* 0x0000000926057220 */ /* 0x000fe20000400000 */
[C---:B------:R-:W-:Y:S01]  /*7450*/  FFMA R3, R41.reuse, R40, R3 ;  /* 0x0000002829037223 */ /* 0x040fe20000000003 */
[----:B------:R-:W-:Y:S01]  /*7460*/  HADD2.F32 R40, -RZ, R50.H1_H1 ;  /* 0x30000032ff287230 */ /* 0x000fe20000004100 */
[----:B------:R-:W-:Y:S01]  /*7470*/  F2FP.F16.F32.PACK_AB R52, R2, R0 ;  /* 0x000000000234723e */ /* 0x000fe200000000ff */
[C---:B------:R-:W-:Y:S01]  /*7480*/  FFMA R7, R41.reuse, R42, R7 ;  /* 0x0000002a29077223 */ /* 0x040fe20000000007 */
[C---:B------:R-:W-:Y:S01]  /*7490*/  FFMA R4, R41.reuse, R43, R4 ;  /* 0x0000002b29047223 */ /* 0x040fe20000000004 */
[C---:B------:R-:W-:Y:S01]  /*74a0*/  FMUL R6, R38.reuse, R10 ;  /* 0x0000000a26067220 */ /* 0x040fe20000400000 */
[----:B------:R-:W-:Y:S02]  /*74b0*/  HADD2.F32 R42, -RZ, R51.H1_H1 ;  /* 0x30000033ff2a7230 */ /* 0x000fe40000004100 */
[----:B------:R-:W-:Y:S01]  /*74c0*/  FFMA R5, R41, R40, R5 ;  /* 0x0000002829057223 */ /* 0x000fe20000000005 */
[----:B------:R-:W-:Y:S01]  /*74d0*/  F2FP.F16.F32.PACK_AB R53, R7, R3 ;  /* 0x000000030735723e */ /* 0x000fe200000000ff */
[----:B------:R-:W-:Y:S01]  /*74e0*/  FFMA R6, R41, R45, R6 ;  /* 0x0000002d29067223 */ /* 0x000fe20000000006 */
[C---:B------:R-:W-:Y:S01]  /*74f0*/  FMUL R11, R38.reuse, R11 ;  /* 0x0000000b260b7220 */ /* 0x040fe20000400000 */
[--C-:B------:R-:W-:Y:S01]  /*7500*/  HADD2.F32 R40, -RZ, R56.reuse.H0_H0 ;  /* 0x20000038ff287230 */ /* 0x100fe20000004100 */
[----:B------:R-:W-:Y:S01]  /*7510*/  F2FP.F16.F32.PACK_AB R54, R5, R4 ;  /* 0x000000040536723e */ /* 0x000fe200000000ff */
[C---:B------:R-:W-:Y:S01]  /*7520*/  FMUL R8, R38.reuse, R12 ;  /* 0x0000000c26087220 */ /* 0x040fe20000400000 */
        /* <DEDUP_REMOVED lines=13> */
[--C-:B------:R-:W-:Y:S02]  /*7600*/  HADD2.F32 R43, -RZ, R58.reuse.H0_H0 ;  /* 0x2000003aff2b7230 */ /* 0x100fe40000004100 */
        /* <DEDUP_REMOVED lines=23> */
[----:B------:R-:W-:Y:S01]  /*7780*/  HADD2.F32 R42, -RZ, R65.H1_H1 ;  /* 0x30000041ff2a7230 */ /* 0x000fe20000004100 */
[----:B------:R1:W-:Y:S01]  /*7790*/  STSM.16.M88.4 [R97+0x2400], R68 ;  /* 0x0024004461007844 */ /* 0x0003e20000000200 */
[C---:B------:R-:W-:Y:S01]  /*77a0*/  FMUL R23, R38.reuse, R23 ;  /* 0x0000001726177220 */ /* 0x040fe20000400000 */
        /* <DEDUP_REMOVED lines=14> */
[C---:B------:R-:W-:Y:S01]  /*7890*/  FMUL R24, R38.reuse, R28 ;  /* 0x0000001c26187220 */ /* 0x040fe20000400000 */
[C---:B------:R-:W-:Y:S01]  /*78a0*/  FFMA R22, R41.reuse, R43, R22 ;  /* 0x0000002b29167223 */ /* 0x040fe20000000016 */
[--C-:B------:R-:W-:Y:S02]  /*78b0*/  HADD2.F32 R43, -RZ, R72.reuse.H0_H0 ;  /* 0x20000048ff2b7230 */ /* 0x100fe40000004100 */
[C---:B------:R-:W-:Y:S01]  /*78c0*/  FMUL R25, R38.reuse, R29 ;  /* 0x0000001d26197220 */ /* 0x040fe20000400000 */
[----:B------:R-:W-:Y:S02]  /*78d0*/  HADD2.F32 R42, -RZ, R72.H1_H1 ;  /* 0x30000048ff2a7230 */ /* 0x000fe40000004100 */
[C---:B------:R-:W-:Y:S01]  /*78e0*/  FMUL R26, R38.reuse, R30 ;  /* 0x0000001e261a7220 */ /* 0x040fe20000400000 */
[--C-:B------:R-:W-:Y:S02]  /*78f0*/  HADD2.F32 R45, -RZ, R73.reuse.H0_H0 ;  /* 0x20000049ff2d7230 */ /* 0x100fe40000004100 */
[C---:B------:R-:W-:Y:S01]  /*7900*/  FFMA R27, R41.reuse, R40, R27 ;  /* 0x00000028291b7223 */ /* 0x040fe2000000001b */
[C---:B------:R-:W-:Y:S01]  /*7910*/  FFMA R24, R41.reuse, R43, R24 ;  /* 0x0000002b29187223 */ /* 0x040fe20000000018 */
[----:B------:R-:W-:Y:S02]  /*7920*/  HADD2.F32 R40, -RZ, R73.H1_H1 ;  /* 0x30000049ff287230 */ /* 0x000fe40000004100 */
[C---:B------:R-:W-:Y:S01]  /*7930*/  FFMA R25, R41.reuse, R42, R25 ;  /* 0x0000002a29197223 */ /* 0x040fe20000000019 */
[C---:B------:R-:W-:Y:S01]  /*7940*/  FMUL R31, R38.reuse, R31 ;  /* 0x0000001f261f7220 */ /* 0x040fe20000400000 */
[--C-:B------:R-:W-:Y:S02]  /*7950*/  HADD2.F32 R43, -RZ, R74.reuse.H0_H0 ;  /* 0x2000004aff2b7230 */ /* 0x100fe40000004100 */
[C---:B------:R-:W-:Y:S01]  /*7960*/  FFMA R26, R41.reuse, R45, R26 ;  /* 0x0000002d291a7223 */ /* 0x040fe2000000001a */
[C---:B------:R-:W-:Y:S01]  /*7970*/  FMUL R28, R38.reuse, R32 ;  /* 0x00000020261c7220 */ /* 0x040fe20000400000 */
[----:B------:R-:W-:Y:S02]  /*7980*/  HADD2.F32 R42, -RZ, R74.H1_H1 ;  /* 0x3000004aff2a7230 */ /* 0x000fe40000004100 */
[C---:B------:R-:W-:Y:S01]  /*7990*/  FMUL R29, R38.reuse, R33 ;  /* 0x00000021261d7220 */ /* 0x040fe20000400000 */
[----:B------:R-:W-:Y:S02]  /*79a0*/  HADD2.F32 R45, -RZ, R75.H0_H0 ;  /* 0x2000004bff2d7230 */ /* 0x000fe40000004100 */
[C---:B------:R-:W-:Y:S01]  /*79b0*/  FMUL R30, R38.reuse, R34 ;  /* 0x00000022261e7220 */ /* 0x040fe20000400000 */
[C---:B------:R-:W-:Y:S01]  /*79c0*/  FFMA R31, R41.reuse, R40, R31 ;  /* 0x00000028291f7223 */ /* 0x040fe2000000001f */
        /* <DEDUP_REMOVED lines=9> */
[----:B------:R1:W-:Y:S01]  /*7a60*/  STSM.16.M88.4 [R100+0x2000], R104 ;  /* 0x0020006864007844 */ /* 0x0003e20000000200 */
[----:B------:R-:W-:Y:S02]  /*7a70*/  F2FP.F16.F32.PACK_AB R110, R29, R28 ;  /* 0x0000001c1d6e723e */ /* 0x000fe400000000ff */
[----:B------:R-:W-:Y:S05]  /*7a80*/  F2FP.F16.F32.PACK_AB R111, R35, R30 ;  /* 0x0000001e236f723e */ /* 0x000fea00000000ff */
[----:B------:R1:W-:Y:S01]  /*7a90*/  STSM.16.M88.4 [R101+0x2000], R108 ;  /* 0x0020006c65007844 */ /* 0x0003e20000000200 */
        /* <DEDUP_REMOVED lines=9> */
[----:B------:R-:W-:Y:S02]  /*7b30*/  UIADD3 UR9, UPT, UPT, UR49, 0x40, URZ ;  /* 0x0000004031097890 */ /* 0x000fe4000fffe0ff */
[----:B------:R-:W-:Y:S01]  /*7b40*/  UIADD3 UR8, UPT, UPT, UR44, 0x2400, URZ ;  /* 0x000024002c087890 */ /* 0x000fe2000fffe0ff */
[----:B------:R-:W-:Y:S01]  /*7b50*/  UMOV UR10, UR50 ;  /* 0x00000032000a7c82 */ /* 0x000fe20008000000 */
[----:B------:R-:W-:Y:S01]  /*7b60*/  UMOV UR11, UR36 ;  /* 0x00000024000b7c82 */ /* 0x000fe20008000000 */
[----:B--2---:R-:W-:Y:S04]  /*7b70*/  UIADD3 UR4, UP0, UPT, UR6, 0x680, URZ ;  /* 0x0000068006047890 */ /* 0x004fe8000ff1e0ff */
[----:B------:R-:W-:Y:S09]  /*7b80*/  UIADD3.X UR5, UPT, UPT, URZ, UR7, URZ, UP0, !UPT ;  /* 0x00000007ff057290 */ /* 0x000ff200087fe4ff */
[----:B------:R2:W-:Y:S01]  /*7b90*/  UTMASTG.3D [UR8], [UR4] ;  /* 0x00000008040073b5 */ /* 0x0005e20008010000 */
[----:B------:R0:W-:Y:S01]  /*7ba0*/  UTMACMDFLUSH ;  /* 0x00000000000079b7 */ /* 0x0001e20000000000 */
[----:B--2---:R-:W-:Y:S04]  /*7bb0*/  DEPBAR.LE SB0, 0x1 ;  /* 0x000080400000791a */ /* 0x004fe80000000000 */
.L_x_113:
[----:B------:R-:W-:Y:S05]  /*7bc0*/  BSYNC.RECONVERGENT B0 ;  /* 0x0000000000007941 */ /* 0x000fea0003800200 */
.L_x_112:
[----:B------:R-:W-:Y:S01]  /*7bd0*/  BAR.SYNC.DEFER_BLOCKING 0x1, 0x80 ;  /* 0x0042000000007b1d */ /* 0x000fe20000010000 */
[----:B------:R-:W-:Y:S04]  /*7be0*/  UIADD3 UR4, UPT, UPT, UR46, 0x1, URZ ;  /* 0x000000012e047890 */ /* 0x000fe8000fffe0ff */
[----:B------:R-:W-:Y:S04]  /*7bf0*/  UISETP.NE.AND UP0, UPT, UR4, 0x4, UPT ;  /* 0x000000040400788c */ /* 0x000fe8000bf05270 */
[----:B------:R-:W-:Y:S01]  /*7c00*/  USEL UR45, UR4, URZ, UP0 ;  /* 0x000000ff042d7287 */ /* 0x000fe20008000000 */
[----:B------:R2:W-:Y:S01]  /*7c10*/  @P6 SYNCS.ARRIVE.TRANS64.RED.A1T0 RZ, [R63+URZ], RZ ;  /* 0x000000ff3fff69a7 */ /* 0x0005e200081004ff */
[----:B------:R-:W-:Y:S01]  /*7c20*/  BSSY B1, `(.L_x_114) ;  /* 0x0000018000017945 */ /* 0x000fe20003800000 */
[----:B------:R-:W3:Y:S02]  /*7c30*/  @P6 SYNCS.PHASECHK.TRANS64.TRYWAIT P0, [R102+URZ+0x20], R103 ;  /* 0x00002067660065a7 */ /* 0x000ee400080011ff */
[----:B---3--:R-:W-:Y:S01]  /*7c40*/  @P6 SEL R60, RZ, 0x1, !P0 ;  /* 0x00000001ff3c6807 */ /* 0x008fe20004000000 */
[----:B--2---:R-:W-:Y:S06]  /*7c50*/  @!P6 BRA `(.L_x_115) ;  /* 0x000000000050e947 */ /* 0x004fec0003800000 */
        /* <DEDUP_REMOVED lines=8> */
[----:B------:R-:W-:Y:S04]  /*7ce0*/  SHF.L.U32 R5, R90, 0x1f, RZ ;  /* 0x0000001f5a057819 */ /* 0x000fe800000006ff */
[----:B------:R-:W2:Y:S02]  /*7cf0*/  SYNCS.PHASECHK.TRANS64.TRYWAIT P0, [R102+URZ+0x20], R5 ;  /* 0x00002005660075a7 */ /* 0x000ea400080011ff */
[----:B--2---:R-:W-:Y:S05]  /*7d00*/  @!P0 BRA `(.L_x_118) ;  /* 0x0000002400508947 */ /* 0x004fea0003800000 */
.L_x_117:
[----:B------:R-:W-:Y:S05]  /*7d10*/  BSYNC B0 ;  /* 0x0000000000007941 */ /* 0x000fea0003800000 */
.L_x_116:
[----:B------:R-:W-:Y:S02]  /*7d20*/  ISETP.NE.AND P0, PT, R61, RZ, PT ;  /* 0x000000ff3d00720c */ /* 0x000fe40003f05270 */
[----:B------:R-:W-:Y:S11]  /*7d30*/  IADD3 R46, PT, PT, R46, 0x1, RZ ;  /* 0x000000012e2e7810 */ /* 0x000ff60007ffe0ff */
[----:B------:R-:W-:Y:S01]  /*7d40*/  @P0 IMAD.IADD R4, R91, 0x1, R0 ;  /* 0x000000015b040824 */ /* 0x000fe200078e0200 */
[----:B------:R-:W-:Y:S05]  /*7d50*/  @P0 WARPSYNC.ALL ;  /* 0x0000000000000948 */ /* 0x000fea0003800000 */
[----:B------:R3:W4:Y:S04]  /*7d60*/  @P0 LDSM.16.M88.4 R48, [R3+UR44+0x400] ;  /* 0x0004002c0330083b */ /* 0x0007280008000200 */
[----:B------:R3:W1:Y:S04]  /*7d70*/  @P0 LDSM.16.M88.4 R56, [R2+0x400] ;  /* 0x000400000238083b */ /* 0x0006680000000200 */
[----:B------:R3:W1:Y:S04]  /*7d80*/  @P0 LDSM.16.M88.4 R64, [R0+0x400] ;  /* 0x000400000040083b */ /* 0x0006680000000200 */
[----:B------:R3:W1:Y:S02]  /*7d90*/  @P0 LDSM.16.M88.4 R72, [R4+0x400] ;  /* 0x000400000448083b */ /* 0x0006640000000200 */
.L_x_115:
[----:B------:R-:W-:Y:S05]  /*7da0*/  BSYNC B1 ;  /* 0x0000000000017941 */ /* 0x000fea0003800000 */
.L_x_114:
[----:B---3--:R-:W-:Y:S05]  /*7db0*/  VIADD R3, R39, 0x80 ;  /* 0x0000008027037836 */ /* 0x008fea0000000000 */
[----:B------:R-:W-:Y:S04]  /*7dc0*/  SHF.R.U32.HI R3, RZ, 0x15, R3 ;  /* 0x00000015ff037819 */ /* 0x000fe80000011603 */
[----:B------:R-:W-:Y:S11]  /*7dd0*/  LOP3.LUT P0, RZ, R3, 0x3, R82, 0x48, !PT ;  /* 0x0000000303ff7812 */ /* 0x000ff60007804852 */
[----:B------:R-:W-:Y:S02]  /*7de0*/  @!UPT UIADD3 URZ, UPT, UPT, URZ, URZ, URZ ;  /* 0x000000fffffff290 */ /* 0x000fe4000fffe0ff */
[----:B------:R-:W-:Y:S05]  /*7df0*/  @!P0 BRA `(.L_x_119) ;  /* 0x0000000000408947 */ /* 0x000fea0003800000 */
[----:B------:R-:W2:Y:S01]  /*7e00*/  LDCU.64 UR8, c[0x4][0x70] ;  /* 0x01000e00ff0877ac */ /* 0x000ea20008000a00 */
[----:B------:R-:W-:Y:S01]  /*7e10*/  MOV R3, 0x0 ;  /* 0x0000000000037802 */ /* 0x000fe20000000f00 */
[----:B------:R-:W-:Y:S02]  /*7e20*/  HFMA2 R12, -RZ, RZ, 0, 5.9604644775390625e-08 ;  /* 0x00000001ff0c7431 */ /* 0x000fe400000001ff */
[----:B------:R-:W-:Y:S02]  /*7e30*/  IMAD.MOV.U32 R8, RZ, RZ, 0x192 ;  /* 0x00000192ff087424 */ /* 0x000fe400078e00ff */
[----:B------:R-:W-:Y:S01]  /*7e40*/  IMAD.MOV.U32 R13, RZ, RZ, RZ ;  /* 0x000000ffff0d7224 */ /* 0x000fe200078e00ff */
[----:B------:R-:W3:Y:S01]  /*7e50*/  LDCU.64 UR6, c[0x4][0x78] ;  /* 0x01000f00ff0677ac */ /* 0x000ee20008000a00 */
[----:B------:R-:W1:Y:S01]  /*7e60*/  LDC.64 R2, c[0x4][R3] ;  /* 0x0100000003027b82 */ /* 0x000e620000000a00 */
[----:B------:R-:W5:Y:S01]  /*7e70*/  LDCU.64 UR4, c[0x4][0x10] ;  /* 0x01000200ff0477ac */ /* 0x000f620008000a00 */
[----:B--2---:R-:W-:Y:S01]  /*7e80*/  MOV R5, UR9 ;  /* 0x0000000900057c02 */ /* 0x004fe20008000f00 */
[----:B------:R-:W-:Y:S01]  /*7e90*/  IMAD.U32 R4, RZ, RZ, UR8 ;  /* 0x00000008ff047e24 */ /* 0x000fe2000f8e00ff */
[----:B---3--:R-:W-:Y:S01]  /*7ea0*/  MOV R7, UR7 ;  /* 0x0000000700077c02 */ /* 0x008fe20008000f00 */
[----:B------:R-:W-:Y:S01]  /*7eb0*/  IMAD.U32 R6, RZ, RZ, UR6 ;  /* 0x00000006ff067e24 */ /* 0x000fe2000f8e00ff */
[----:B-----5:R-:W-:Y:S01]  /*7ec0*/  MOV R11, UR5 ;  /* 0x00000005000b7c02 */ /* 0x020fe20008000f00 */
[----:B------:R-:W-:Y:S02]  /*7ed0*/  IMAD.U32 R10, RZ, RZ, UR4 ;  /* 0x00000004ff0a7e24 */ /* 0x000fe4000f8e00ff */
[----:B------:R-:W-:Y:S07]  /*7ee0*/  LEPC R20, `(.L_x_119) ;  /* 0x000000001014794e */ /* 0x000fee0000000000 */
[----:B-1--4-:R-:W-:Y:S05]  /*7ef0*/  CALL.ABS.NOINC R2 ;  /* 0x0000000002007343 */ /* 0x012fea0003c00000 */
.L_x_119:
        /* <DEDUP_REMOVED lines=13> */
[----:B--2---:R-:W1:Y:S02]  /*7fd0*/  LDTM.16dp256bit.x8 R4, tmem[UR4+0x80] ;  /* 0x00008004000479ee */ /* 0x004e6400081a0000 */
[----:B------:R-:W-:Y:S02]  /*7fe0*/  @P6 LEA R52, R52, UR44, 0x3 ;  /* 0x0000002c34346c11 */ /* 0x000fe4000f8e18ff */
[----:B------:R-:W-:Y:S02]  /*7ff0*/  @P6 SHF.L.U32 R102, R90, 0x1f, RZ ;  /* 0x0000001f5a666819 */ /* 0x000fe400000006ff */
[----:B------:R-:W-:Y:S04]  /*8000*/  @P6 IADD3 R52, PT, PT, R52, 0x40, RZ ;  /* 0x0000004034346810 */ /* 0x000fe80007ffe0ff */
[----:B------:R-:W-:Y:S01]  /*8010*/  @P6 PRMT R63, R63, 0x654, R52 ;  /* 0x000006543f3f6816 */ /* 0x000fe20000000034 */
[C---:B-1----:R-:W-:Y:S01]  /*8020*/  FMUL R0, R38.reuse, R4 ;  /* 0x0000000426007220 */ /* 0x042fe20000400000 */
        /* <DEDUP_REMOVED lines=128> */
.L_x_121:
[----:B------:R-:W-:Y:S05]  /*8830*/  BSYNC.RECONVERGENT B0 ;  /* 0x0000000000007941 */ /* 0x000fea0003800200 */
.L_x_120:
        /* <DEDUP_REMOVED lines=20> */
.L_x_125:
[----:B------:R-:W-:Y:S05]  /*8980*/  BSYNC B0 ;  /* 0x0000000000007941 */ /* 0x000fea0003800000 */
.L_x_124:
[----:B------:R-:W-:Y:S11]  /*8990*/  ISETP.NE.AND P0, PT, R61, RZ, PT ;  /* 0x000000ff3d00720c */ /* 0x000ff60003f05270 */
[----:B------:R-:W-:Y:S02]  /*89a0*/  @!UPT UIADD3 URZ, UPT, UPT, URZ, URZ, URZ ;  /* 0x000000fffffff290 */ /* 0x000fe4000fffe0ff */
[----:B--2---:R-:W-:Y:S01]  /*89b0*/  @P0 IADD3 R0, PT, PT, R91, R62, RZ ;  /* 0x0000003e5b000210 */ /* 0x004fe20007ffe0ff */
[----:B------:R-:W-:Y:S05]  /*89c0*/  @P0 WARPSYNC.ALL ;  /* 0x0000000000000948 */ /* 0x000fea0003800000 */
[----:B------:R2:W3:Y:S04]  /*89d0*/  @P0 LDSM.16.M88.4 R48, [R46+UR44+0x400] ;  /* 0x0004002c2e30083b */ /* 0x0004e80008000200 */
[----:B------:R2:W4:Y:S04]  /*89e0*/  @P0 LDSM.16.M88.4 R56, [R2+0x400] ;  /* 0x000400000238083b */ /* 0x0005280000000200 */
[----:B------:R2:W1:Y:S04]  /*89f0*/  @P0 LDSM.16.M88.4 R64, [R62+0x400] ;  /* 0x000400003e40083b */ /* 0x0004680000000200 */
[----:B------:R2:W1:Y:S02]  /*8a00*/  @P0 LDSM.16.M88.4 R72, [R0+0x400] ;  /* 0x000400000048083b */ /* 0x0004640000000200 */
.L_x_123:
[----:B------:R-:W-:Y:S05]  /*8a10*/  BSYNC B1 ;  /* 0x0000000000017941 */ /* 0x000fea0003800000 */
.L_x_122:
        /* <DEDUP_REMOVED lines=10> */
[----:B------:R-:W3:Y:S01]  /*8ac0*/  LDCU.64 UR6, c[0x4][0x78] ;  /* 0x01000f00ff0677ac */ /* 0x000ee20008000a00 */
[----:B--2---:R-:W2:Y:S01]  /*8ad0*/  LDC.64 R2, c[0x4][R3] ;  /* 0x0100000003027b82 */ /* 0x004ea20000000a00 */
[----:B------:R-:W4:Y:S01]  /*8ae0*/  LDCU.64 UR4, c[0x4][0x10] ;  /* 0x01000200ff0477ac */ /* 0x000f220008000a00 */
[----:B-----5:R-:W-:Y:S01]  /*8af0*/  MOV R5, UR9 ;  /* 0x0000000900057c02 */ /* 0x020fe20008000f00 */
[----:B------:R-:W-:Y:S01]  /*8b00*/  IMAD.U32 R4, RZ, RZ, UR8 ;  /* 0x00000008ff047e24 */ /* 0x000fe2000f8e00ff */
[----:B---3--:R-:W-:Y:S01]  /*8b10*/  MOV R7, UR7 ;  /* 0x0000000700077c02 */ /* 0x008fe20008000f00 */
[----:B------:R-:W-:Y:S01]  /*8b20*/  IMAD.U32 R6, RZ, RZ, UR6 ;  /* 0x00000006ff067e24 */ /* 0x000fe2000f8e00ff */
[----:B----4-:R-:W-:Y:S01]  /*8b30*/  MOV R11, UR5 ;  /* 0x00000005000b7c02 */ /* 0x010fe20008000f00 */
[----:B------:R-:W-:Y:S02]  /*8b40*/  IMAD.U32 R10, RZ, RZ, UR4 ;  /* 0x00000004ff0a7e24 */ /* 0x000fe4000f8e00ff */
[----:B------:R-:W-:Y:S07]  /*8b50*/  LEPC R20, `(.L_x_127) ;  /* 0x000000001014794e */ /* 0x000fee0000000000 */
[----:B-12---:R-:W-:Y:S05]  /*8b60*/  CALL.ABS.NOINC R2 ;  /* 0x0000000002007343 */ /* 0x006fea0003c00000 */
.L_x_127:
[----:B------:R-:W-:Y:S01]  /*8b70*/  ISETP.NE.AND P0, PT, R93, RZ, PT ;  /* 0x000000ff5d00720c */ /* 0x000fe20003f05270 */
[----:B------:R-:W-:Y:S05]  /*8b80*/  WARPSYNC.ALL ;  /* 0x0000000000007948 */ /* 0x000fea0003800000 */
[----:B------:R-:W-:Y:S01]  /*8b90*/  R2UR UR4, R39 ;  /* 0x00000000270472ca */ /* 0x000fe200000e0000 */
[--C-:B---3--:R-:W-:Y:S01]  /*8ba0*/  HADD2.F32 R40, -RZ, R48.reuse.H0_H0 ;  /* 0x20000030ff287230 */ /* 0x108fe20000004100 */
[----:B------:R-:W-:Y:S01]  /*8bb0*/  R2UR UR5, R99 ;  /* 0x00000000630572ca */ /* 0x000fe200000e0000 */
[----:B------:R-:W-:Y:S01]  /*8bc0*/  HADD2.F32 R42, -RZ, R48.H1_H1 ;  /* 0x30000030ff2a7230 */ /* 0x000fe20000004100 */
[----:B------:R-:W-:Y:S01]  /*8bd0*/  BSSY.RECONVERGENT B0, `(.L_x_128) ;  /* 0x000008a000007945 */ /* 0x000fe20003800200 */
[--C-:B------:R-:W-:Y:S02]  /*8be0*/  HADD2.F32 R43, -RZ, R49.reuse.H0_H0 ;  /* 0x20000031ff2b7230 */ /* 0x100fe40000004100 */
[----:B------:R-:W-:Y:S02]  /*8bf0*/  HADD2.F32 R44, -RZ, R49.H1_H1 ;  /* 0x30000031ff2c7230 */ /* 0x000fe40000004100 */
[--C-:B------:R-:W-:Y:S02]  /*8c00*/  HADD2.F32 R45, -RZ, R50.reuse.H0_H0 ;  /* 0x20000032ff2d7230 */ /* 0x100fe40000004100 */
[----:B--2---:R-:W-:Y:S02]  /*8c10*/  HADD2.F32 R46, -RZ, R50.H1_H1 ;  /* 0x30000032ff2e7230 */ /* 0x004fe40000004100 */
[----:B------:R-:W2:Y:S01]  /*8c20*/  LDTM.16dp256bit.x8 R4, tmem[UR4+0xc0] ;  /* 0x0000c004000479ee */ /* 0x000ea200081a0000 */
[----:B------:R-:W-:Y:S01]  /*8c30*/  NOP ;  /* 0x0000000000007918 */ /* 0x000fe20000000000 */
[----:B------:R-:W-:Y:S01]  /*8c40*/  UIADD3 UR4, UPT, UPT, UR5, 0xb0, URZ ;  /* 0x000000b005047890 */ /* 0x000fe2000fffe0ff */
[--C-:B------:R-:W-:Y:S02]  /*8c50*/  HADD2.F32 R47, -RZ, R51.reuse.H0_H0 ;  /* 0x20000033ff2f7230 */ /* 0x100fe40000004100 */
[----:B------:R-:W-:Y:S01]  /*8c60*/  HADD2.F32 R49, -RZ, R51.H1_H1 ;  /* 0x30000033ff317230 */ /* 0x000fe20000004100 */
[----:B------:R-:W-:Y:S01]  /*8c70*/  UPRMT UR4, UR47, 0x654, UR4 ;  /* 0x000006542f047896 */ /* 0x000fe20008000004 */
[--C-:B----4-:R-:W-:Y:S02]  /*8c80*/  HADD2.F32 R48, -RZ, R56.reuse.H0_H0 ;  /* 0x20000038ff307230 */ /* 0x110fe40000004100 */
[----:B------:R-:W-:Y:S02]  /*8c90*/  HADD2.F32 R51, -RZ, R56.H1_H1 ;  /* 0x30000038ff337230 */ /* 0x000fe40000004100 */
[--C-:B------:R-:W-:Y:S02]  /*8ca0*/  HADD2.F32 R50, -RZ, R57.reuse.H0_H0 ;  /* 0x20000039ff327230 */ /* 0x100fe40000004100 */
[----:B-1----:R-:W-:Y:S02]  /*8cb0*/  HADD2.F32 R52, -RZ, R57.H1_H1 ;  /* 0x30000039ff347230 */ /* 0x002fe40000004100 */
[----:B--2---:R-:W-:Y:S01]  /*8cc0*/  SYNCS.ARRIVE.TRANS64.RED.A1T0 RZ, [UR4], RZ ;  /* 0x000000ffffff79a7 */ /* 0x004fe20008100404 */
[--C-:B------:R-:W-:Y:S02]  /*8cd0*/  HADD2.F32 R53, -RZ, R58.reuse.H0_H0 ;  /* 0x2000003aff357230 */ /* 0x100fe40000004100 */
[----:B------:R-:W-:Y:S02]  /*8ce0*/  HADD2.F32 R54, -RZ, R58.H1_H1 ;  /* 0x3000003aff367230 */ /* 0x000fe40000004100 */
[--C-:B------:R-:W-:Y:S02]  /*8cf0*/  HADD2.F32 R55, -RZ, R59.reuse.H0_H0 ;  /* 0x2000003bff377230 */ /* 0x100fe40000004100 */
[----:B------:R-:W-:Y:S02]  /*8d00*/  HADD2.F32 R56, -RZ, R59.H1_H1 ;  /* 0x3000003bff387230 */ /* 0x000fe40000004100 */
[C---:B------:R-:W-:Y:S01]  /*8d10*/  FMUL R4, R38.reuse, R4 ;  /* 0x0000000426047220 */ /* 0x040fe20000400000 */
[C---:B------:R-:W-:Y:S01]  /*8d20*/  FMUL R5, R38.reuse, R5 ;  /* 0x0000000526057220 */ /* 0x040fe20000400000 */
[C---:B------:R-:W-:Y:S01]  /*8d30*/  FMUL R6, R38.reuse, R6 ;  /* 0x0000000626067220 */ /* 0x040fe20000400000 */
[C---:B------:R-:W-:Y:S01]  /*8d40*/  FMUL R7, R38.reuse, R7 ;  /* 0x0000000726077220 */ /* 0x040fe20000400000 */
[C---:B------:R-:W-:Y:S01]  /*8d50*/  FFMA R4, R41.reuse, R40, R4 ;  /* 0x0000002829047223 */ /* 0x040fe20000000004 */
[C---:B------:R-:W-:Y:S01]  /*8d60*/  FFMA R5, R41.reuse, R42, R5 ;  /* 0x0000002a29057223 */ /* 0x040fe20000000005 */
[C---:B------:R-:W-:Y:S01]  /*8d70*/  FFMA R6, R41.reuse, R43, R6 ;  /* 0x0000002b29067223 */ /* 0x040fe20000000006 */
[----:B------:R-:W-:Y:S01]  /*8d80*/  FFMA R7, R41, R44, R7 ;  /* 0x0000002c29077223 */ /* 0x000fe20000000007 */
[C---:B------:R-:W-:Y:S01]  /*8d90*/  FMUL R8, R38.reuse, R8 ;  /* 0x0000000826087220 */ /* 0x040fe20000400000 */
[C---:B------:R-:W-:Y:S01]  /*8da0*/  FMUL R9, R38.reuse, R9 ;  /* 0x0000000926097220 */ /* 0x040fe20000400000 */
[----:B------:R-:W-:Y:S01]  /*8db0*/  F2FP.F16.F32.PACK_AB R104, R5, R4 ;  /* 0x000000040568723e */ /* 0x000fe200000000ff */
[C---:B------:R-:W-:Y:S01]  /*8dc0*/  FMUL R0, R38.reuse, R10 ;  /* 0x0000000a26007220 */ /* 0x040fe20000400000 */
[----:B------:R-:W-:Y:S01]  /*8dd0*/  F2FP.F16.F32.PACK_AB R105, R7, R6 ;  /* 0x000000060769723e */ /* 0x000fe200000000ff */
[C---:B------:R-:W-:Y:S01]  /*8de0*/  FFMA R8, R41.reuse, R45, R8 ;  /* 0x0000002d29087223 */ /* 0x040fe20000000008 */
[C---:B------:R-:W-:Y:S01]  /*8df0*/  FFMA R9, R41.reuse, R46, R9 ;  /* 0x0000002e29097223 */ /* 0x040fe20000000009 */
[----:B------:R-:W-:Y:S01]  /*8e00*/  FFMA R0, R41, R47, R0 ;  /* 0x0000002f29007223 */ /* 0x000fe20000000000 */
[C---:B------:R-:W-:Y:S01]  /*8e10*/  FMUL R2, R38.reuse, R11 ;  /* 0x0000000b26027220 */ /* 0x040fe20000400000 */
[C---:B------:R-:W-:Y:S01]  /*8e20*/  FMUL R3, R38.reuse, R12 ;  /* 0x0000000c26037220 */ /* 0x040fe20000400000 */
[C---:B------:R-:W-:Y:S01]  /*8e30*/  FMUL R10, R38.reuse, R13 ;  /* 0x0000000d260a7220 */ /* 0x040fe20000400000 */
[----:B------:R-:W-:Y:S01]  /*8e40*/  F2FP.F16.F32.PACK_AB R106, R9, R8 ;  /* 0x00000008096a723e */ /* 0x000fe200000000ff */
[C---:B------:R-:W-:Y:S01]  /*8e50*/  FFMA R2, R41.reuse, R49, R2 ;  /* 0x0000003129027223 */ /* 0x040fe20000000002 */
[C---:B------:R-:W-:Y:S01]  /*8e60*/  FFMA R3, R41.reuse, R48, R3 ;  /* 0x0000003029037223 */ /* 0x040fe20000000003 */
[C---:B------:R-:W-:Y:S01]  /*8e70*/  FFMA R10, R41.reuse, R51, R10 ;  /* 0x00000033290a7223 */ /* 0x040fe2000000000a */
[C---:B------:R-:W-:Y:S01]  /*8e80*/  FMUL R11, R38.reuse, R14 ;  /* 0x0000000e260b7220 */ /* 0x040fe20000400000 */
[----:B------:R-:W-:Y:S01]  /*8e90*/  FMUL R15, R38, R15 ;  /* 0x0000000f260f7220 */ /* 0x000fe20000400000 */
[----:B------:R-:W-:Y:S01]  /*8ea0*/  F2FP.F16.F32.PACK_AB R107, R2, R0 ;  /* 0x00000000026b723e */ /* 0x000fe200000000ff */
[----:B------:R-:W-:Y:S01]  /*8eb0*/  FMUL R12, R38, R16 ;  /* 0x00000010260c7220 */ /* 0x000fe20000400000 */
[----:B------:R-:W-:Y:S01]  /*8ec0*/  F2FP.F16.F32.PACK_AB R108, R10, R3 ;  /* 0x000000030a6c723e */ /* 0x000fe200000000ff */
[C---:B------:R-:W-:Y:S01]  /*8ed0*/  FFMA R11, R41.reuse, R50, R11 ;  /* 0x00000032290b7223 */ /* 0x040fe2000000000b */
[C---:B------:R-:W-:Y:S01]  /*8ee0*/  FFMA R15, R41.reuse, R52, R15 ;  /* 0x00000034290f7223 */ /* 0x040fe2000000000f */
[----:B------:R1:W-:Y:S01]  /*8ef0*/  STSM.16.M88.4 [R98+0x6400], R104 ;  /* 0x0064006862007844 */ /* 0x0003e20000000200 */
[----:B------:R-:W-:Y:S01]  /*8f00*/  FFMA R12, R41, R53, R12 ;  /* 0x00000035290c7223 */ /* 0x000fe2000000000c */
[C---:B------:R-:W-:Y:S01]  /*8f10*/  FMUL R13, R38.reuse, R17 ;  /* 0x00000011260d7220 */ /* 0x040fe20000400000 */
[C---:B------:R-:W-:Y:S01]  /*8f20*/  FMUL R14, R38.reuse, R18 ;  /* 0x00000012260e7220 */ /* 0x040fe20000400000 */
[----:B------:R-:W-:Y:S01]  /*8f30*/  F2FP.F16.F32.PACK_AB R109, R15, R11 ;  /* 0x0000000b0f6d723e */ /* 0x000fe200000000ff */
[--C-:B------:R-:W-:Y:S02]  /*8f40*/  HADD2.F32 R57, -RZ, R64.reuse.H0_H0 ;  /* 0x20000040ff397230 */ /* 0x100fe40000004100 */
[C---:B------:R-:W-:Y:S01]  /*8f50*/  FFMA R13, R41.reuse, R54, R13 ;  /* 0x00000036290d7223 */ /* 0x040fe2000000000d */
[----:B------:R-:W-:Y:S01]  /*8f60*/  FFMA R14, R41, R55, R14 ;  /* 0x00000037290e7223 */ /* 0x000fe2000000000e */
[C---:B------:R-:W-:Y:S01]  /*8f70*/  FMUL R19, R38.reuse, R19 ;  /* 0x0000001326137220 */ /* 0x040fe20000400000 */
[----:B------:R-:W-:Y:S02]  /*8f80*/  HADD2.F32 R58, -RZ, R64.H1_H1 ;  /* 0x30000040ff3a7230 */ /* 0x000fe40000004100 */
[C---:B------:R-:W-:Y:S01]  /*8f90*/  FMUL R16, R38.reuse, R20 ;  /* 0x0000001426107220 */ /* 0x040fe20000400000 */
[----:B------:R-:W-:Y:S01]  /*8fa0*/  F2FP.F16.F32.PACK_AB R110, R13, R12 ;  /* 0x0000000c0d6e723e */ /* 0x000fe200000000ff */
[C---:B------:R-:W-:Y:S01]  /*8fb0*/  FFMA R19, R41.reuse, R56, R19 ;  /* 0x0000003829137223 */ /* 0x040fe20000000013 */
[--C-:B------:R-:W-:Y:S02]  /*8fc0*/  HADD2.F32 R59, -RZ, R65.reuse.H0_H0 ;  /* 0x20000041ff3b7230 */ /* 0x100fe40000004100 */
[----:B------:R-:W-:Y:S01]  /*8fd0*/  FFMA R16, R41, R57, R16 ;  /* 0x0000003929107223 */ /* 0x000fe20000000010 */
[C---:B------:R-:W-:Y:S01]  /*8fe0*/  FMUL R17, R38.reuse, R21 ;  /* 0x0000001526117220 */ /* 0x040fe20000400000 */
[----:B------:R-:W-:Y:S01]  /*8ff0*/  HADD2.F32 R60, -RZ, R65.H1_H1 ;  /* 0x30000041ff3c7230 */ /* 0x000fe20000004100 */
[----:B------:R-:W-:Y:S01]  /*9000*/  F2FP.F16.F32.PACK_AB R111, R19, R14 ;  /* 0x0000000e136f723e */ /* 0x000fe200000000ff */
[C---:B------:R-:W-:Y:S01]  /*9010*/  FMUL R18, R38.reuse, R22 ;  /* 0x0000001626127220 */ /* 0x040fe20000400000 */
[C---:B------:R-:W-:Y:S01]  /*9020*/  FFMA R17, R41.reuse, R58, R17 ;  /* 0x0000003a29117223 */ /* 0x040fe20000000011 */
[--C-:B------:R-:W-:Y:S02]  /*9030*/  HADD2.F32 R61, -RZ, R66.reuse.H0_H0 ;  /* 0x20000042ff3d7230 */ /* 0x100fe40000004100 */
[C---:B------:R-:W-:Y:S01]  /*9040*/  FMUL R23, R38.reuse, R23 ;  /* 0x0000001726177220 */ /* 0x040fe20000400000 */
[----:B------:R1:W-:Y:S01]  /*9050*/  STSM.16.M88.4 [R97+0x6400], R108 ;  /* 0x0064006c61007844 */ /* 0x0003e20000000200 */
[----:B------:R-:W-:Y:S01]  /*9060*/  FFMA R18, R41, R59, R18 ;  /* 0x0000003b29127223 */ /* 0x000fe20000000012 */
[----:B------:R-:W-:Y:S01]  /*9070*/  F2FP.F16.F32.PACK_AB R112, R17, R16 ;  /* 0x000000101170723e */ /* 0x000fe200000000ff */
[----:B------:R-:W-:Y:S01]  /*9080*/  FFMA R23, R41, R60, R23 ;  /* 0x0000003c29177223 */ /* 0x000fe20000000017 */
[----:B------:R-:W-:Y:S02]  /*9090*/  HADD2.F32 R62, -RZ, R66.H1_H1 ;  /* 0x30000042ff3e7230 */ /* 0x000fe40000004100 */
[C---:B------:R-:W-:Y:S01]  /*90a0*/  FMUL R20, R38.reuse, R24 ;  /* 0x0000001826147220 */ /* 0x040fe20000400000 */
[--C-:B------:R-:W-:Y:S02]  /*90b0*/  HADD2.F32 R63, -RZ, R67.reuse.H0_H0 ;  /* 0x20000043ff3f7230 */ /* 0x100fe40000004100 */
[C---:B------:R-:W-:Y:S01]  /*90c0*/  FMUL R21, R38.reuse, R25 ;  /* 0x0000001926157220 */ /* 0x040fe20000400000 */
[----:B------:R-:W-:Y:S01]  /*90d0*/  F2FP.F16.F32.PACK_AB R113, R23, R18 ;  /* 0x000000121771723e */ /* 0x000fe200000000ff */
[C---:B------:R-:W-:Y:S01]  /*90e0*/  FFMA R20, R41.reuse, R61, R20 ;  /* 0x0000003d29147223 */ /* 0x040fe20000000014 */
[----:B------:R-:W-:Y:S02]  /*90f0*/  HADD2.F32 R64, -RZ, R67.H1_H1 ;  /* 0x30000043ff407230 */ /* 0x000fe40000004100 */
[C---:B------:R-:W-:Y:S01]  /*9100*/  FFMA R21, R41.reuse, R62, R21 ;  /* 0x0000003e29157223 */ /* 0x040fe20000000015 */
[C---:B------:R-:W-:Y:S01]  /*9110*/  FMUL R22, R38.reuse, R26 ;  /* 0x0000001a26167220 */ /* 0x040fe20000400000 */
[--C-:B------:R-:W-:Y:S02]  /*9120*/  HADD2.F32 R65, -RZ, R72.reuse.H0_H0 ;  /* 0x20000048ff417230 */ /* 0x100fe40000004100 */
[C---:B------:R-:W-:Y:S01]  /*9130*/  FMUL R27, R38.reuse, R27 ;  /* 0x0000001b261b7220 */ /* 0x040fe20000400000 */
[----:B------:R-:W-:Y:S02]  /*9140*/  HADD2.F32 R66, -RZ, R72.H1_H1 ;  /* 0x30000048ff427230 */ /* 0x000fe40000004100 */
[C---:B------:R-:W-:Y:S01]  /*9150*/  FMUL R24, R38.reuse, R28 ;  /* 0x0000001c26187220 */ /* 0x040fe20000400000 */
[--C-:B------:R-:W-:Y:S02]  /*9160*/  HADD2.F32 R67, -RZ, R73.reuse.H0_H0 ;  /* 0x20000049ff437230 */ /* 0x100fe40000004100 */
[C---:B------:R-:W-:Y:S01]  /*9170*/  FMUL R25, R38.reuse, R29 ;  /* 0x0000001d26197220 */ /* 0x040fe20000400000 */
[C---:B------:R-:W-:Y:S01]  /*9180*/  FFMA R22, R41.reuse, R63, R22 ;  /* 0x0000003f29167223 */ /* 0x040fe20000000016 */
[----:B------:R-:W-:Y:S02]  /*9190*/  HADD2.F32 R68, -RZ, R73.H1_H1 ;  /* 0x30000049ff447230 */ /* 0x000fe40000004100 */
[C---:B------:R-:W-:Y:S01]  /*91a0*/  FMUL R26, R38.reuse, R30 ;  /* 0x0000001e261a7220 */ /* 0x040fe20000400000 */
[C---:B------:R-:W-:Y:S01]  /*91b0*/  FFMA R27, R41.reuse, R64, R27 ;  /* 0x00000040291b7223 */ /* 0x040fe2000000001b */
        /* <DEDUP_REMOVED lines=43> */
.L_x_129:
[----:B------:R-:W-:Y:S05]  /*9470*/  BSYNC.RECONVERGENT B0 ;  /* 0x0000000000007941 */ /* 0x000fea0003800200 */
.L_x_128:
[----:B------:R-:W-:Y:S01]  /*9480*/  BAR.SYNC.DEFER_BLOCKING 0x1, 0x80 ;  /* 0x0042000000007b1d */ /* 0x000fe20000010000 */
[----:B------:R-:W-:Y:S01]  /*9490*/  UISETP.NE.AND UP0, UPT, UR52, -0x4, UPT ;  /* 0xfffffffc3400788c */ /* 0x000fe2000bf05270 */
[----:B------:R-:W-:Y:S08]  /*94a0*/  IADD3 R0, PT, PT, R36, 0x1, RZ ;  /* 0x0000000124007810 */ /* 0x000ff00007ffe0ff */
[----:B------:R-:W-:Y:S05]  /*94b0*/  BRA.U !UP0, `(.L_x_130) ;  /* 0x0000000108287547 */ /* 0x000fea000b800000 */
[----:B------:R-:W-:Y:S01]  /*94c0*/  ISETP.NE.AND P0, PT, R96, RZ, PT ;  /* 0x000000ff6000720c */ /* 0x000fe20003f05270 */
[----:B------:R-:W-:Y:S01]  /*94d0*/  IMAD.U32 R3, RZ, RZ, UR46 ;  /* 0x0000002eff037e24 */ /* 0x000fe2000f8e00ff */
[----:B------:R-:W-:Y:S01]  /*94e0*/  UIADD3 UR4, UPT, UPT, UR46, 0x1, URZ ;  /* 0x000000012e047890 */ /* 0x000fe2000fffe0ff */
[----:B------:R-:W-:Y:S03]  /*94f0*/  IMAD.U32 R2, RZ, RZ, UR47 ;  /* 0x0000002fff027e24 */ /* 0x000fe6000f8e00ff */
[----:B------:R-:W-:Y:S04]  /*9500*/  UISETP.NE.AND UP0, UPT, UR4, 0x4, UPT ;  /* 0x000000040400788c */ /* 0x000fe8000bf05270 */
[----:B------:R-:W-:Y:S03]  /*9510*/  USEL UR46, UR4, URZ, UP0 ;  /* 0x000000ff042e7287 */ /* 0x000fe60008000000 */
[----:B------:R-:W-:Y:S05]  /*9520*/  @P0 LEA R3, R3, UR44, 0x3 ;  /* 0x0000002c03030c11 */ /* 0x000fea000f8e18ff */
[----:B------:R-:W-:Y:S05]  /*9530*/  @P0 VIADD R3, R3, 0x40 ;  /* 0x0000004003030836 */ /* 0x000fea0000000000 */
[----:B------:R-:W-:Y:S04]  /*9540*/  @P0 PRMT R2, R2, 0x654, R3 ;  /* 0x0000065402020816 */ /* 0x000fe80000000003 */
[----:B------:R2:W-:Y:S03]  /*9550*/  @P0 SYNCS.ARRIVE.TRANS64.RED.A1T0 RZ, [R2+URZ], RZ ;  /* 0x000000ff02ff09a7 */ /* 0x0005e600081004ff */
.L_x_130:
[----:B------:R-:W-:Y:S01]  /*9560*/  R2UR UR4, R83 ;  /* 0x00000000530472ca */ /* 0x000fe200000e0000 */
[----:B------:R-:W-:Y:S01]  /*9570*/  UISETP.NE.AND UP0, UPT, UR62, URZ, UPT ;  /* 0x000000ff3e00728c */ /* 0x000fe2000bf05270 */
[----:B------:R-:W-:Y:S01]  /*9580*/  ISETP.NE.AND P0, PT, R87, 0x2, PT ;  /* 0x000000025700780c */ /* 0x000fe20003f05270 */
[----:B------:R-:W-:Y:S01]  /*9590*/  UIADD3 UR28, UPT, UPT, UR37, UR63, URZ ;  /* 0x0000003f251c7290 */ /* 0x000fe2000fffe0ff */
[----:B------:R-:W-:Y:S01]  /*95a0*/  ISETP.NE.AND P1, PT, R0, 0x4, PT ;  /* 0x000000040000780c */ /* 0x000fe20003f25270 */
[----:B------:R-:W-:Y:S01]  /*95b0*/  UIADD3 UR52, UPT, UPT, UR52, 0x4, URZ ;  /* 0x0000000434347890 */ /* 0x000fe2000fffe0ff */
[----:B------:R-:W-:Y:S01]  /*95c0*/  SEL R3, RZ, 0x1, P0 ;  /* 0x00000001ff037807 */ /* 0x000fe20000000000 */
[----:B------:R-:W-:Y:S01]  /*95d0*/  UMOV UR36, UR61 ;  /* 0x0000003d00247c82 */ /* 0x000fe20008000000 */
[----:B--2---:R-:W-:Y:S02]  /*95e0*/  SEL R2, RZ, 0x1, P1 ;  /* 0x00000001ff027807 */ /* 0x004fe40000800000 */
[----:B------:R-:W-:Y:S02]  /*95f0*/  LOP3.LUT R88, R88, R3, RZ, 0x3c, !PT ;  /* 0x0000000358587212 */ /* 0x000fe400078e3cff */
[----:B------:R-:W-:Y:S01]  /*9600*/  LOP3.LUT R89, R89, R2, RZ, 0x3c, !PT ;  /* 0x0000000259597212 */ /* 0x000fe200078e3cff */
[----:B------:R-:W-:Y:S01]  /*9610*/  UIADD3 UR24, UPT, UPT, UR38, UR4, URZ ;  /* 0x0000000426187290 */ /* 0x000fe2000fffe0ff */
[----:B------:R-:W-:Y:S02]  /*9620*/  SEL R87, R87, RZ, P0 ;  /* 0x000000ff57577207 */ /* 0x000fe40000000000 */
[----:B------:R-:W-:Y:S01]  /*9630*/  SEL R36, R0, RZ, P1 ;  /* 0x000000ff00247207 */ /* 0x000fe20000800000 */
[----:B------:R-:W-:Y:S08]  /*9640*/  BRA.U UP0, `(.L_x_131) ;  /* 0xffffffbd00907547 */ /* 0x000ff0000b83ffff */
[----:B------:R-:W-:-:S13]  /*9650*/  R2UR UR4, R84 ;  /* 0x00000000540472ca */ /* 0x000fda00000e0000 */
[----:B------:R-:W-:-:S09]  /*9660*/  UISETP.NE.AND UP0, UPT, UR4, URZ, UPT ;  /* 0x000000ff0400728c */ /* 0x000fd2000bf05270 */
[----:B------:R-:W-:Y:S05]  /*9670*/  BRA.U !UP0, `(.L_x_132) ;  /* 0x0000000108487547 */ /* 0x000fea000b800000 */
[----:B------:R-:W2:Y:S02]  /*9680*/  LDCU.64 UR4, c[0x0][0x890] ;  /* 0x00011200ff0477ac */ /* 0x000ea40008000a00 */
[----:B--2---:R-:W-:-:S04]  /*9690*/  UISETP.NE.U32.AND UP0, UPT, UR4, URZ, UPT ;  /* 0x000000ff0400728c */ /* 0x004fc8000bf05070 */
[----:B------:R-:W-:-:S09]  /*96a0*/  UISETP.NE.AND.EX UP0, UPT, UR5, URZ, UPT, UP0 ;  /* 0x000000ff0500728c */ /* 0x000fd2000bf05300 */
[----:B------:R-:W-:Y:S05]  /*96b0*/  BRA.U UP0, `(.L_x_133) ;  /* 0x00000001000c7547 */ /* 0x000fea000b800000 */
[----:B------:R-:W-:-:S13]  /*96c0*/  FSETP.NEU.AND P0, PT, R41, RZ, PT ;  /* 0x000000ff2900720b */ /* 0x000fda0003f0d000 */
[----:B------:R-:W-:Y:S05]  /*96d0*/  @!P0 EXIT ;  /* 0x000000000000894d */ /* 0x000fea0003800000 */
[----:B------:R-:W-:Y:S05]  /*96e0*/  BRA `(.L_x_132) ;  /* 0x00000000002c7947 */ /* 0x000fea0003800000 */
.L_x_133:
[----:B------:R-:W-:Y:S01]  /*96f0*/  ISETP.NE.AND P0, PT, R86, RZ, PT ;  /* 0x000000ff5600720c */ /* 0x000fe20003f05270 */
[----:B------:R-:W-:-:S12]  /*9700*/  BSSY.RECONVERGENT B0, `(.L_x_132) ;  /* 0x0000009000007945 */ /* 0x000fd80003800200 */
[----:B------:R-:W-:Y:S05]  /*9710*/  @P0 BRA `(.L_x_134) ;  /* 0x0000000000140947 */ /* 0x000fea0003800000 */
[----:B------:R-:W2:Y:S02]  /*9720*/  LDCU.64 UR4, c[0x0][0x888] ;  /* 0x00011100ff0477ac */ /* 0x000ea40008000a00 */
[----:B--2---:R-:W-:-:S04]  /*9730*/  ISETP.NE.U32.AND P0, PT, RZ, UR4, PT ;  /* 0x00000004ff007c0c */ /* 0x004fc8000bf05070 */
[----:B------:R-:W-:-:S13]  /*9740*/  ISETP.NE.AND.EX P0, PT, RZ, UR5, PT, P0 ;  /* 0x00000005ff007c0c */ /* 0x000fda000bf05300 */
[----:B------:R-:W-:Y:S05]  /*9750*/  @!P0 EXIT ;  /* 0x000000000000894d */ /* 0x000fea0003800000 */
[----:B------:R-:W-:Y:S05]  /*9760*/  BRA `(.L_x_135) ;  /* 0x0000000000087947 */ /* 0x000fea0003800000 */
.L_x_134:
[----:B------:R-:W-:-:S13]  /*9770*/  FSETP.NEU.AND P0, PT, R41, RZ, PT ;  /* 0x000000ff2900720b */ /* 0x000fda0003f0d000 */
[----:B------:R-:W-:Y:S05]  /*9780*/  @!P0 EXIT ;  /* 0x000000000000894d */ /* 0x000fea0003800000 */
.L_x_135:
[----:B------:R-:W-:Y:S05]  /*9790*/  BSYNC.RECONVERGENT B0 ;  /* 0x0000000000007941 */ /* 0x000fea0003800200 */
.L_x_132:
[----:B------:R-:W-:Y:S01]  /*97a0*/  ULEA UR4, UR46, UR44, 0x3 ;  /* 0x0000002c2e047291 */ /* 0x000fe2000f8e18ff */
[----:B------:R-:W-:-:S04]  /*97b0*/  DEPBAR.LE SB0, 0x0 ;  /* 0x000080000000791a */ /* 0x000fc80000000000 */
[----:B------:R-:W-:-:S04]  /*97c0*/  UIADD3 UR4, UPT, UPT, UR4, 0x40, URZ ;  /* 0x0000004004047890 */ /* 0x000fc8000fffe0ff */
[----:B------:R-:W-:-:S09]  /*97d0*/  UPRMT UR4, UR47, 0x654, UR4 ;  /* 0x000006542f047896 */ /* 0x000fd20008000004 */
[----:B------:R-:W-:Y:S01]  /*97e0*/  SYNCS.ARRIVE.TRANS64.RED.A1T0 RZ, [UR4], RZ ;  /* 0x000000ffffff79a7 */ /* 0x000fe20008100404 */
[----:B------:R-:W-:Y:S05]  /*97f0*/  EXIT ;  /* 0x000000000000794d */ /* 0x000fea0003800000 */
.L_x_24:
[----:B---3--:R3:W4:Y:S02]  /*9800*/  SYNCS.PHASECHK.TRANS64.TRYWAIT P0, [R3+URZ+0xe0], R2 ;  /* 0x0000e002030075a7 */ /* 0x00872400080011ff */
[----:B----4-:R-:W-:Y:S05]  /*9810*/  @!P0 NANOSLEEP.SYNCS 0x989680 ;  /* 0x009896800000895d */ /* 0x010fea0003900000 */
[----:B------:R-:W4:Y:S02]  /*9820*/  @!P0 SYNCS.PHASECHK.TRANS64 P0, [R3+URZ+0xe0], R2 ;  /* 0x0000e002030085a7 */ /* 0x000f2400080010ff */
[----:B----4-:R-:W-:Y:S05]  /*9830*/  @!P0 BRA `(.L_x_24) ;  /* 0xfffffffc00f08947 */ /* 0x010fea000383ffff */
[----:B------:R-:W-:Y:S05]  /*9840*/  BRA `(.L_x_136) ;  /* 0xffffff7c00f87947 */ /* 0x000fea000383ffff */
.L_x_27:
[----:B--2---:R-:W-:-:S07]  /*9850*/  MOV R0, UR33 ;  /* 0x0000002100007c02 */ /* 0x004fce0008000f00 */
.L_x_137:
[----:B--2---:R2:W3:Y:S02]  /*9860*/  SYNCS.PHASECHK.TRANS64.TRYWAIT P0, [R0+URZ+0x10], R3 ;  /* 0x00001003000075a7 */ /* 0x0044e400080011ff */
[----:B---3--:R-:W-:Y:S05]  /*9870*/  @!P0 NANOSLEEP.SYNCS 0x989680 ;  /* 0x009896800000895d */ /* 0x008fea0003900000 */
[----:B------:R-:W3:Y:S02]  /*9880*/  @!P0 SYNCS.PHASECHK.TRANS64 P0, [R0+URZ+0x10], R3 ;  /* 0x00001003000085a7 */ /* 0x000ee400080010ff */
[----:B---3--:R-:W-:Y:S05]  /*9890*/  @!P0 BRA `(.L_x_137) ;  /* 0xfffffffc00f08947 */ /* 0x008fea000383ffff */
[----:B------:R-:W-:Y:S05]  /*98a0*/  BRA `(.L_x_26) ;  /* 0xffffff8000407947 */ /* 0x000fea000383ffff */
.L_x_34:
[----:B-1----:R-:W-:-:S07]  /*98b0*/  MOV R0, UR33 ;  /* 0x0000002100007c02 */ /* 0x002fce0008000f00 */
.L_x_138:
[----:B-1----:R1:W2:Y:S02]  /*98c0*/  SYNCS.PHASECHK.TRANS64.TRYWAIT P0, [R0+URZ+0x10], R3 ;  /* 0x00001003000075a7 */ /* 0x0022a400080011ff */
[----:B--2---:R-:W-:Y:S05]  /*98d0*/  @!P0 NANOSLEEP.SYNCS 0x989680 ;  /* 0x009896800000895d */ /* 0x004fea0003900000 */
[----:B------:R-:W2:Y:S02]  /*98e0*/  @!P0 SYNCS.PHASECHK.TRANS64 P0, [R0+URZ+0x10], R3 ;  /* 0x00001003000085a7 */ /* 0x000ea400080010ff */
[----:B--2---:R-:W-:Y:S05]  /*98f0*/  @!P0 BRA `(.L_x_138) ;  /* 0xfffffffc00f08947 */ /* 0x004fea000383ffff */
[----:B------:R-:W-:Y:S05]  /*9900*/  BRA `(.L_x_33) ;  /* 0xffffff8400307947 */ /* 0x000fea000383ffff */
.L_x_39:
[----:B-1----:R1:W2:Y:S02]  /*9910*/  SYNCS.PHASECHK.TRANS64.TRYWAIT P0, [R3+URZ+0x70], R0 ;  /* 0x00007000030075a7 */ /* 0x0022a400080011ff */
[----:B--2---:R-:W-:Y:S05]  /*9920*/  @!P0 NANOSLEEP.SYNCS 0x989680 ;  /* 0x009896800000895d */ /* 0x004fea0003900000 */
[----:B------:R-:W2:Y:S02]  /*9930*/  @!P0 SYNCS.PHASECHK.TRANS64 P0, [R3+URZ+0x70], R0 ;  /* 0x00007000030085a7 */ /* 0x000ea400080010ff */
[----:B--2---:R-:W-:Y:S05]  /*9940*/  @!P0 BRA `(.L_x_39) ;  /* 0xfffffffc00f08947 */ /* 0x004fea000383ffff */
[----:B------:R-:W-:Y:S05]  /*9950*/  BRA `(.L_x_139) ;  /* 0xffffff8800007947 */ /* 0x000fea000383ffff */
.L_x_43:
[----:B-1----:R-:W-:-:S07]  /*9960*/  MOV R0, UR4 ;  /* 0x0000000400007c02 */ /* 0x002fce0008000f00 */
.L_x_140:
[----:B-1----:R1:W2:Y:S02]  /*9970*/  SYNCS.PHASECHK.TRANS64.TRYWAIT P0, [R0+URZ], R3 ;  /* 0x00000003000075a7 */ /* 0x0022a400080011ff */
[----:B--2---:R-:W-:Y:S05]  /*9980*/  @!P0 NANOSLEEP.SYNCS 0x989680 ;  /* 0x009896800000895d */ /* 0x004fea0003900000 */
[----:B------:R-:W2:Y:S02]  /*9990*/  @!P0 SYNCS.PHASECHK.TRANS64 P0, [R0+URZ], R3 ;  /* 0x00000003000085a7 */ /* 0x000ea400080010ff */
[----:B--2---:R-:W-:Y:S05]  /*99a0*/  @!P0 BRA `(.L_x_140) ;  /* 0xfffffffc00f08947 */ /* 0x004fea000383ffff */
[----:B------:R-:W-:Y:S05]  /*99b0*/  BRA `(.L_x_141) ;  /* 0xffffff8c00a87947 */ /* 0x000fea000383ffff */
.L_x_46:
[----:B--2---:R2:W3:Y:S02]  /*99c0*/  SYNCS.PHASECHK.TRANS64.TRYWAIT P0, [R2+URZ+0xd0], R5 ;  /* 0x0000d005020075a7 */ /* 0x0044e400080011ff */
[----:B---3--:R-:W-:Y:S05]  /*99d0*/  @!P0 NANOSLEEP.SYNCS 0x989680 ;  /* 0x009896800000895d */ /* 0x008fea0003900000 */
[----:B------:R-:W3:Y:S02]  /*99e0*/  @!P0 SYNCS.PHASECHK.TRANS64 P0, [R2+URZ+0xd0], R5 ;  /* 0x0000d005020085a7 */ /* 0x000ee400080010ff */
[----:B---3--:R-:W-:Y:S05]  /*99f0*/  @!P0 BRA `(.L_x_46) ;  /* 0xfffffffc00f08947 */ /* 0x008fea000383ffff */
[----:B------:R-:W-:Y:S05]  /*9a00*/  BRA `(.L_x_142) ;  /* 0xffffff9000047947 */ /* 0x000fea000383ffff */
.L_x_47:
[----:B------:R-:W-:-:S07]  /*9a10*/  MOV R2, UR4 ;  /* 0x0000000400027c02 */ /* 0x000fce0008000f00 */
.L_x_143:
[----:B--2---:R2:W3:Y:S02]  /*9a20*/  SYNCS.PHASECHK.TRANS64.TRYWAIT P0, [R2+URZ+0x80], R5 ;  /* 0x00008005020075a7 */ /* 0x0044e400080011ff */
[----:B---3--:R-:W-:Y:S05]  /*9a30*/  @!P0 NANOSLEEP.SYNCS 0x989680 ;  /* 0x009896800000895d */ /* 0x008fea0003900000 */
[----:B------:R-:W3:Y:S02]  /*9a40*/  @!P0 SYNCS.PHASECHK.TRANS64 P0, [R2+URZ+0x80], R5 ;  /* 0x00008005020085a7 */ /* 0x000ee400080010ff */
[----:B---3--:R-:W-:Y:S05]  /*9a50*/  @!P0 BRA `(.L_x_143) ;  /* 0xfffffffc00f08947 */ /* 0x008fea000383ffff */
[----:B------:R-:W-:Y:S05]  /*9a60*/  BRA `(.L_x_144) ;  /* 0xffffff9000147947 */ /* 0x000fea000383ffff */
.L_x_48:
[----:B--2---:R2:W3:Y:S02]  /*9a70*/  SYNCS.PHASECHK.TRANS64.TRYWAIT P1, [R2+URZ+0x70], R5 ;  /* 0x00007005020075a7 */ /* 0x0044e400080211ff */
[----:B---3--:R-:W-:Y:S05]  /*9a80*/  @!P1 NANOSLEEP.SYNCS 0x989680 ;  /* 0x009896800000995d */ /* 0x008fea0003900000 */
[----:B------:R-:W3:Y:S02]  /*9a90*/  @!P1 SYNCS.PHASECHK.TRANS64 P1, [R2+URZ+0x70], R5 ;  /* 0x00007005020095a7 */ /* 0x000ee400080210ff */
[----:B---3--:R-:W-:Y:S05]  /*9aa0*/  @!P1 BRA `(.L_x_48) ;  /* 0xfffffffc00f09947 */ /* 0x008fea000383ffff */
[----:B------:R-:W-:Y:S05]  /*9ab0*/  BRA `(.L_x_145) ;  /* 0xffffff9000447947 */ /* 0x000fea000383ffff */
.L_x_51:
[----:B------:R-:W-:-:S07]  /*9ac0*/  MOV R0, UR4 ;  /* 0x0000000400007c02 */ /* 0x000fce0008000f00 */
.L_x_146:
[----:B--2---:R2:W3:Y:S02]  /*9ad0*/  SYNCS.PHASECHK.TRANS64.TRYWAIT P0, [R0+URZ+0x80], R3 ;  /* 0x00008003000075a7 */ /* 0x0044e400080011ff */
[----:B---3--:R-:W-:Y:S05]  /*9ae0*/  @!P0 NANOSLEEP.SYNCS 0x989680 ;  /* 0x009896800000895d */ /* 0x008fea0003900000 */
[----:B------:R-:W3:Y:S02]  /*9af0*/  @!P0 SYNCS.PHASECHK.TRANS64 P0, [R0+URZ+0x80], R3 ;  /* 0x00008003000085a7 */ /* 0x000ee400080010ff */
[----:B---3--:R-:W-:Y:S05]  /*9b00*/  @!P0 BRA `(.L_x_146) ;  /* 0xfffffffc00f08947 */ /* 0x008fea000383ffff */
[----:B------:R-:W-:Y:S05]  /*9b10*/  BRA `(.L_x_50) ;  /* 0xffffff9000987947 */ /* 0x000fea000383ffff */
.L_x_58:
[----:B-1----:R1:W2:Y:S02]  /*9b20*/  SYNCS.PHASECHK.TRANS64.TRYWAIT P1, [R0+URZ+0x70], R5 ;  /* 0x00007005000075a7 */ /* 0x0022a400080211ff */
[----:B--2---:R-:W-:Y:S05]  /*9b30*/  @!P1 NANOSLEEP.SYNCS 0x989680 ;  /* 0x009896800000995d */ /* 0x004fea0003900000 */
[----:B------:R-:W2:Y:S02]  /*9b40*/  @!P1 SYNCS.PHASECHK.TRANS64 P1, [R0+URZ+0x70], R5 ;  /* 0x00007005000095a7 */ /* 0x000ea400080210ff */
[----:B--2---:R-:W-:Y:S05]  /*9b50*/  @!P1 BRA `(.L_x_58) ;  /* 0xfffffffc00f09947 */ /* 0x004fea000383ffff */
[----:B------:R-:W-:Y:S05]  /*9b60*/  BRA `(.L_x_147) ;  /* 0xffffff98002c7947 */ /* 0x000fea000383ffff */
.L_x_59:
[----:B------:R-:W-:-:S07]  /*9b70*/  MOV R3, UR46 ;  /* 0x0000002e00037c02 */ /* 0x000fce0008000f00 */
.L_x_148:
[----:B-1----:R1:W2:Y:S02]  /*9b80*/  SYNCS.PHASECHK.TRANS64.TRYWAIT P0, [R3+URZ+0xb0], R0 ;  /* 0x0000b000030075a7 */ /* 0x0022a400080011ff */
[----:B--2---:R-:W-:Y:S05]  /*9b90*/  @!P0 NANOSLEEP.SYNCS 0x989680 ;  /* 0x009896800000895d */ /* 0x004fea0003900000 */
[----:B------:R-:W2:Y:S02]  /*9ba0*/  @!P0 SYNCS.PHASECHK.TRANS64 P0, [R3+URZ+0xb0], R0 ;  /* 0x0000b000030085a7 */ /* 0x000ea400080010ff */
[----:B--2---:R-:W-:Y:S05]  /*9bb0*/  @!P0 BRA `(.L_x_148) ;  /* 0xfffffffc00f08947 */ /* 0x004fea000383ffff */
[----:B------:R-:W-:Y:S05]  /*9bc0*/  BRA `(.L_x_149) ;  /* 0xffffff98007c7947 */ /* 0x000fea000383ffff */
.L_x_62:
[----:B------:R-:W-:Y:S07]  /*9bd0*/  MOV R0, UR7 ;  /* 0x0000000700007c02 */ /* 0x000fee0008000f00 */
.L_x_150:
[----:B-1----:R1:W2:Y:S02]  /*9be0*/  SYNCS.PHASECHK.TRANS64.TRYWAIT P0, [R0+URZ], R3 ;  /* 0x00000003000075a7 */ /* 0x0022a400080011ff */
[----:B--2---:R-:W-:Y:S05]  /*9bf0*/  @!P0 NANOSLEEP.SYNCS 0x989680 ;  /* 0x009896800000895d */ /* 0x004fea0003900000 */
[----:B------:R-:W2:Y:S02]  /*9c00*/  @!P0 SYNCS.PHASECHK.TRANS64 P0, [R0+URZ], R3 ;  /* 0x00000003000085a7 */ /* 0x000ea400080010ff */
[----:B--2---:R-:W-:Y:S05]  /*9c10*/  @!P0 BRA `(.L_x_150) ;  /* 0xfffffffc00f08947 */ /* 0x004fea000383ffff */
[----:B------:R-:W-:Y:S05]  /*9c20*/  BRA `(.L_x_61) ;  /* 0xffffff9800987947 */ /* 0x000fea000383ffff */
.L_x_65:
[----:B------:R-:W-:-:S07]  /*9c30*/  MOV R0, UR4 ;  /* 0x0000000400007c02 */ /* 0x000fce0008000f00 */
.L_x_151:
[----:B--2---:R2:W4:Y:S02]  /*9c40*/  SYNCS.PHASECHK.TRANS64.TRYWAIT P0, [R0+URZ], R3 ;  /* 0x00000003000075a7 */ /* 0x00452400080011ff */
[----:B----4-:R-:W-:Y:S05]  /*9c50*/  @!P0 NANOSLEEP.SYNCS 0x989680 ;  /* 0x009896800000895d */ /* 0x010fea0003900000 */
[----:B------:R-:W4:Y:S02]  /*9c60*/  @!P0 SYNCS.PHASECHK.TRANS64 P0, [R0+URZ], R3 ;  /* 0x00000003000085a7 */ /* 0x000f2400080010ff */
[----:B----4-:R-:W-:Y:S05]  /*9c70*/  @!P0 BRA `(.L_x_151) ;  /* 0xfffffffc00f08947 */ /* 0x010fea000383ffff */
[----:B------:R-:W-:Y:S05]  /*9c80*/  BRA `(.L_x_152) ;  /* 0xffffff9c00c47947 */ /* 0x000fea000383ffff */
.L_x_66:
[----:B------:R-:W-:-:S07]  /*9c90*/  MOV R0, UR5 ;  /* 0x0000000500007c02 */ /* 0x000fce0008000f00 */
.L_x_153:
[----:B-1----:R1:W2:Y:S02]  /*9ca0*/  SYNCS.PHASECHK.TRANS64.TRYWAIT P0, [R0+URZ], R3 ;  /* 0x00000003000075a7 */ /* 0x0022a400080011ff */
[----:B--2---:R-:W-:Y:S05]  /*9cb0*/  @!P0 NANOSLEEP.SYNCS 0x989680 ;  /* 0x009896800000895d */ /* 0x004fea0003900000 */
[----:B------:R-:W2:Y:S02]  /*9cc0*/  @!P0 SYNCS.PHASECHK.TRANS64 P0, [R0+URZ], R3 ;  /* 0x00000003000085a7 */ /* 0x000ea400080010ff */
[----:B--2---:R-:W-:Y:S05]  /*9cd0*/  @!P0 BRA `(.L_x_153) ;  /* 0xfffffffc00f08947 */ /* 0x004fea000383ffff */
[----:B------:R-:W-:Y:S05]  /*9ce0*/  BRA `(.L_x_154) ;  /* 0xffffff9c00d07947 */ /* 0x000fea000383ffff */
.L_x_67:
[----:B------:R-:W-:-:S07]  /*9cf0*/  MOV R0, UR5 ;  /* 0x0000000500007c02 */ /* 0x000fce0008000f00 */
.L_x_155:
[----:B-1----:R1:W2:Y:S02]  /*9d00*/  SYNCS.PHASECHK.TRANS64.TRYWAIT P0, [R0+URZ], R3 ;  /* 0x00000003000075a7 */ /* 0x0022a400080011ff */
[----:B--2---:R-:W-:Y:S05]  /*9d10*/  @!P0 NANOSLEEP.SYNCS 0x989680 ;  /* 0x009896800000895d */ /* 0x004fea0003900000 */
[----:B------:R-:W2:Y:S02]  /*9d20*/  @!P0 SYNCS.PHASECHK.TRANS64 P0, [R0+URZ], R3 ;  /* 0x00000003000085a7 */ /* 0x000ea400080010ff */
[----:B--2---:R-:W-:Y:S05]  /*9d30*/  @!P0 BRA `(.L_x_155) ;  /* 0xfffffffc00f08947 */ /* 0x004fea000383ffff */
[----:B------:R-:W-:Y:S05]  /*9d40*/  BRA `(.L_x_156) ;  /* 0xffffff9c00dc7947 */ /* 0x000fea000383ffff */
.L_x_68:
[----:B------:R-:W-:-:S07]  /*9d50*/  MOV R0, UR4 ;  /* 0x0000000400007c02 */ /* 0x000fce0008000f00 */
.L_x_157:
[----:B-1----:R1:W2:Y:S02]  /*9d60*/  SYNCS.PHASECHK.TRANS64.TRYWAIT P0, [R0+URZ], R3 ;  /* 0x00000003000075a7 */ /* 0x0022a400080011ff */
[----:B--2---:R-:W-:Y:S05]  /*9d70*/  @!P0 NANOSLEEP.SYNCS 0x989680 ;  /* 0x009896800000895d */ /* 0x004fea0003900000 */
[----:B------:R-:W2:Y:S02]  /*9d80*/  @!P0 SYNCS.PHASECHK.TRANS64 P0, [R0+URZ], R3 ;  /* 0x00000003000085a7 */ /* 0x000ea400080010ff */
[----:B--2---:R-:W-:Y:S05]  /*9d90*/  @!P0 BRA `(.L_x_157) ;  /* 0xfffffffc00f08947 */ /* 0x004fea000383ffff */
[----:B------:R-:W-:Y:S05]  /*9da0*/  BRA `(.L_x_158) ;  /* 0xffffff9c00e87947 */ /* 0x000fea000383ffff */
.L_x_73:
[----:B--2---:R2:W3:Y:S02]  /*9db0*/  SYNCS.PHASECHK.TRANS64.TRYWAIT P0, [R8+URZ+0x70], R5 ;  /* 0x00007005080075a7 */ /* 0x0044e400080011ff */
[----:B---3--:R-:W-:Y:S05]  /*9dc0*/  @!P0 NANOSLEEP.SYNCS 0x989680 ;  /* 0x009896800000895d */ /* 0x008fea0003900000 */
[----:B------:R-:W3:Y:S02]  /*9dd0*/  @!P0 SYNCS.PHASECHK.TRANS64 P0, [R8+URZ+0x70], R5 ;  /* 0x00007005080085a7 */ /* 0x000ee400080010ff */
[----:B---3--:R-:W-:Y:S05]  /*9de0*/  @!P0 BRA `(.L_x_73) ;  /* 0xfffffffc00f08947 */ /* 0x008fea000383ffff */
[----:B------:R-:W-:Y:S05]  /*9df0*/  BRA `(.L_x_159) ;  /* 0xffffffa4001c7947 */ /* 0x000fea000383ffff */
.L_x_76:
[----:B------:R-:W-:Y:S07]  /*9e00*/  MOV R0, UR21 ;  /* 0x0000001500007c02 */ /* 0x000fee0008000f00 */
.L_x_160:
[----:B--2---:R2:W3:Y:S02]  /*9e10*/  SYNCS.PHASECHK.TRANS64.TRYWAIT P1, [R0+URZ+0x68], R5 ;  /* 0x00006805000075a7 */ /* 0x0044e400080211ff */
[----:B---3--:R-:W-:Y:S05]  /*9e20*/  @!P1 NANOSLEEP.SYNCS 0x989680 ;  /* 0x009896800000995d */ /* 0x008fea0003900000 */
[----:B------:R-:W3:Y:S02]  /*9e30*/  @!P1 SYNCS.PHASECHK.TRANS64 P1, [R0+URZ+0x68], R5 ;  /* 0x00006805000095a7 */ /* 0x000ee400080210ff */
[----:B---3--:R-:W-:Y:S05]  /*9e40*/  @!P1 BRA `(.L_x_160) ;  /* 0xfffffffc00f09947 */ /* 0x008fea000383ffff */
[----:B------:R-:W-:Y:S05]  /*9e50*/  BRA `(.L_x_75) ;  /* 0xffffffa800987947 */ /* 0x000fea000383ffff */
.L_x_79:
[----:B--2---:R-:W-:Y:S07]  /*9e60*/  MOV R5, UR21 ;  /* 0x0000001500057c02 */ /* 0x004fee0008000f00 */
.L_x_161:
[----:B--2---:R2:W3:Y:S02]  /*9e70*/  SYNCS.PHASECHK.TRANS64.TRYWAIT P0, [R5+URZ+0x40], R4 ;  /* 0x00004004050075a7 */ /* 0x0044e400080011ff */
[----:B---3--:R-:W-:Y:S05]  /*9e80*/  @!P0 NANOSLEEP.SYNCS 0x989680 ;  /* 0x009896800000895d */ /* 0x008fea0003900000 */
[----:B------:R-:W3:Y:S02]  /*9e90*/  @!P0 SYNCS.PHASECHK.TRANS64 P0, [R5+URZ+0x40], R4 ;  /* 0x00004004050085a7 */ /* 0x000ee400080010ff */
[----:B---3--:R-:W-:Y:S05]  /*9ea0*/  @!P0 BRA `(.L_x_161) ;  /* 0xfffffffc00f08947 */ /* 0x008fea000383ffff */
[----:B------:R-:W-:Y:S05]  /*9eb0*/  BRA `(.L_x_162) ;  /* 0xffffffa800f07947 */ /* 0x000fea000383ffff */
.L_x_80:
[----:B------:R-:W-:Y:S07]  /*9ec0*/  MOV R5, UR21 ;  /* 0x0000001500057c02 */ /* 0x000fee0008000f00 */
.L_x_163:
[----:B--2---:R2:W3:Y:S02]  /*9ed0*/  SYNCS.PHASECHK.TRANS64.TRYWAIT P0, [R5+URZ+0x48], R4 ;  /* 0x00004804050075a7 */ /* 0x0044e400080011ff */
[----:B---3--:R-:W-:Y:S05]  /*9ee0*/  @!P0 NANOSLEEP.SYNCS 0x989680 ;  /* 0x009896800000895d */ /* 0x008fea0003900000 */
[----:B------:R-:W3:Y:S02]  /*9ef0*/  @!P0 SYNCS.PHASECHK.TRANS64 P0, [R5+URZ+0x48], R4 ;  /* 0x00004804050085a7 */ /* 0x000ee400080010ff */
[----:B---3--:R-:W-:Y:S05]  /*9f00*/  @!P0 BRA `(.L_x_163) ;  /* 0xfffffffc00f08947 */ /* 0x008fea000383ffff */
[----:B------:R-:W-:Y:S05]  /*9f10*/  BRA `(.L_x_164) ;  /* 0xffffffac002c7947 */ /* 0x000fea000383ffff */
.L_x_81:
[----:B--2---:R-:W-:Y:S07]  /*9f20*/  MOV R5, UR21 ;  /* 0x0000001500057c02 */ /* 0x004fee0008000f00 */
.L_x_165:
[----:B--2---:R2:W3:Y:S02]  /*9f30*/  SYNCS.PHASECHK.TRANS64.TRYWAIT P0, [R5+URZ+0x50], R4 ;  /* 0x00005004050075a7 */ /* 0x0044e400080011ff */
[----:B---3--:R-:W-:Y:S05]  /*9f40*/  @!P0 NANOSLEEP.SYNCS 0x989680 ;  /* 0x009896800000895d */ /* 0x008fea0003900000 */
[----:B------:R-:W3:Y:S02]  /*9f50*/  @!P0 SYNCS.PHASECHK.TRANS64 P0, [R5+URZ+0x50], R4 ;  /* 0x00005004050085a7 */ /* 0x000ee400080010ff */
[----:B---3--:R-:W-:Y:S05]  /*9f60*/  @!P0 BRA `(.L_x_165) ;  /* 0xfffffffc00f08947 */ /* 0x008fea000383ffff */
[----:B------:R-:W-:Y:S05]  /*9f70*/  BRA `(.L_x_166) ;  /* 0xffffffac00747947 */ /* 0x000fea000383ffff */
.L_x_82:
[----:B--2---:R-:W-:Y:S07]  /*9f80*/  MOV R5, UR21 ;  /* 0x0000001500057c02 */ /* 0x004fee0008000f00 */
.L_x_167:
[----:B--2---:R2:W3:Y:S02]  /*9f90*/  SYNCS.PHASECHK.TRANS64.TRYWAIT P0, [R5+URZ+0x58], R4 ;  /* 0x00005804050075a7 */ /* 0x0044e400080011ff */
[----:B---3--:R-:W-:Y:S05]  /*9fa0*/  @!P0 NANOSLEEP.SYNCS 0x989680 ;  /* 0x009896800000895d */ /* 0x008fea0003900000 */
[----:B------:R-:W3:Y:S02]  /*9fb0*/  @!P0 SYNCS.PHASECHK.TRANS64 P0, [R5+URZ+0x58], R4 ;  /* 0x00005804050085a7 */ /* 0x000ee400080010ff */
[----:B---3--:R-:W-:Y:S05]  /*9fc0*/  @!P0 BRA `(.L_x_167) ;  /* 0xfffffffc00f08947 */ /* 0x008fea000383ffff */
[----:B------:R-:W-:Y:S05]  /*9fd0*/  BRA `(.L_x_168) ;  /* 0xffffffac00c07947 */ /* 0x000fea000383ffff */
.L_x_84:
[----:B------:R-:W-:-:S07]  /*9fe0*/  MOV R0, UR21 ;  /* 0x0000001500007c02 */ /* 0x000fce0008000f00 */
.L_x_169:
[----:B--2---:R2:W3:Y:S02]  /*9ff0*/  SYNCS.PHASECHK.TRANS64.TRYWAIT P0, [R0+URZ+0x40], R3 ;  /* 0x00004003000075a7 */ /* 0x0044e400080011ff */
[----:B---3--:R-:W-:Y:S05]  /*a000*/  @!P0 NANOSLEEP.SYNCS 0x989680 ;  /* 0x009896800000895d */ /* 0x008fea0003900000 */
[----:B------:R-:W3:Y:S02]  /*a010*/  @!P0 SYNCS.PHASECHK.TRANS64 P0, [R0+URZ+0x40], R3 ;  /* 0x00004003000085a7 */ /* 0x000ee400080010ff */
[----:B---3--:R-:W-:Y:S05]  /*a020*/  @!P0 BRA `(.L_x_169) ;  /* 0xfffffffc00f08947 */ /* 0x008fea000383ffff */
[----:B------:R-:W-:Y:S05]  /*a030*/  BRA `(.L_x_170) ;  /* 0xffffffb000347947 */ /* 0x000fea000383ffff */
.L_x_85:
[----:B--2---:R-:W-:-:S07]  /*a040*/  MOV R0, UR21 ;  /* 0x0000001500007c02 */ /* 0x004fce0008000f00 */
.L_x_171:
[----:B--2---:R2:W3:Y:S02]  /*a050*/  SYNCS.PHASECHK.TRANS64.TRYWAIT P0, [R0+URZ+0x48], R3 ;  /* 0x00004803000075a7 */ /* 0x0044e400080011ff */
[----:B---3--:R-:W-:Y:S05]  /*a060*/  @!P0 NANOSLEEP.SYNCS 0x989680 ;  /* 0x009896800000895d */ /* 0x008fea0003900000 */
[----:B------:R-:W3:Y:S02]  /*a070*/  @!P0 SYNCS.PHASECHK.TRANS64 P0, [R0+URZ+0x48], R3 ;  /* 0x00004803000085a7 */ /* 0x000ee400080010ff */
[----:B---3--:R-:W-:Y:S05]  /*a080*/  @!P0 BRA `(.L_x_171) ;  /* 0xfffffffc00f08947 */ /* 0x008fea000383ffff */
[----:B------:R-:W-:Y:S05]  /*a090*/  BRA `(.L_x_172) ;  /* 0xffffffb000247947 */ /* 0x000fea000383ffff */
.L_x_86:
[----:B--2---:R-:W-:-:S07]  /*a0a0*/  MOV R0, UR21 ;  /* 0x0000001500007c02 */ /* 0x004fce0008000f00 */
.L_x_173:
[----:B--2---:R2:W3:Y:S02]  /*a0b0*/  SYNCS.PHASECHK.TRANS64.TRYWAIT P0, [R0+URZ+0x50], R3 ;  /* 0x00005003000075a7 */ /* 0x0044e400080011ff */
[----:B---3--:R-:W-:Y:S05]  /*a0c0*/  @!P0 NANOSLEEP.SYNCS 0x989680 ;  /* 0x009896800000895d */ /* 0x008fea0003900000 */
[----:B------:R-:W3:Y:S02]  /*a0d0*/  @!P0 SYNCS.PHASECHK.TRANS64 P0, [R0+URZ+0x50], R3 ;  /* 0x00005003000085a7 */ /* 0x000ee400080010ff */
[----:B---3--:R-:W-:Y:S05]  /*a0e0*/  @!P0 BRA `(.L_x_173) ;  /* 0xfffffffc00f08947 */ /* 0x008fea000383ffff */
[----:B------:R-:W-:Y:S05]  /*a0f0*/  BRA `(.L_x_174) ;  /* 0xffffffb000147947 */ /* 0x000fea000383ffff */
.L_x_88:
[----:B-1----:R1:W2:Y:S02]  /*a100*/  SYNCS.PHASECHK.TRANS64.TRYWAIT P0, [R3+URZ+0x70], R0 ;  /* 0x00007000030075a7 */ /* 0x0022a400080011ff */
[----:B--2---:R-:W-:Y:S05]  /*a110*/  @!P0 NANOSLEEP.SYNCS 0x989680 ;  /* 0x009896800000895d */ /* 0x004fea0003900000 */
[----:B------:R-:W2:Y:S02]  /*a120*/  @!P0 SYNCS.PHASECHK.TRANS64 P0, [R3+URZ+0x70], R0 ;  /* 0x00007000030085a7 */ /* 0x000ea400080010ff */
[----:B--2---:R-:W-:Y:S05]  /*a130*/  @!P0 BRA `(.L_x_88) ;  /* 0xfffffffc00f08947 */ /* 0x004fea000383ffff */
[----:B------:R-:W-:Y:S05]  /*a140*/  BRA `(.L_x_175) ;  /* 0xffffffb000e47947 */ /* 0x000fea000383ffff */
.L_x_99:
[----:B-1----:R-:W-:Y:S04]  /*a150*/  MOV R0, UR44 ;  /* 0x0000002c00007c02 */ /* 0x002fe80008000f00 */
[----:B------:R1:W2:Y:S03]  /*a160*/  SYNCS.PHASECHK.TRANS64.TRYWAIT P1, [R0+URZ+0x20], R3 ;  /* 0x00002003000075a7 */ /* 0x0002a600080211ff */
[----:B--2---:R-:W-:Y:S05]  /*a170*/  @!P1 NANOSLEEP.SYNCS 0x989680 ;  /* 0x009896800000995d */ /* 0x004fea0003900000 */
[----:B------:R-:W2:Y:S02]  /*a180*/  @!P1 SYNCS.PHASECHK.TRANS64 P1, [R0+URZ+0x20], R3 ;  /* 0x00002003000095a7 */ /* 0x000ea400080210ff */
[----:B--2---:R-:W-:Y:S05]  /*a190*/  @!P1 BRA `(.L_x_99) ;  /* 0xfffffffc00ec9947 */ /* 0x004fea000383ffff */
[----:B------:R-:W-:Y:S05]  /*a1a0*/  BRA `(.L_x_98) ;  /* 0xffffffc000847947 */ /* 0x000fea000383ffff */
.L_x_101:
[----:B-1----:R1:W4:Y:S02]  /*a1b0*/  SYNCS.PHASECHK.TRANS64.TRYWAIT P0, [R99+URZ+0x90], R2 ;  /* 0x00009002630075a7 */ /* 0x00232400080011ff */
[----:B----4-:R-:W-:Y:S05]  /*a1c0*/  @!P0 NANOSLEEP.SYNCS 0x989680 ;  /* 0x009896800000895d */ /* 0x010fea0003900000 */
[----:B------:R-:W4:Y:S02]  /*a1d0*/  @!P0 SYNCS.PHASECHK.TRANS64 P0, [R99+URZ+0x90], R2 ;  /* 0x00009002630085a7 */ /* 0x000f2400080010ff */
[----:B----4-:R-:W-:Y:S05]  /*a1e0*/  @!P0 BRA `(.L_x_101) ;  /* 0xfffffffc00f08947 */ /* 0x010fea000383ffff */
[----:B------:R-:W-:Y:S05]  /*a1f0*/  BRA `(.L_x_100) ;  /* 0xffffffc000b07947 */ /* 0x000fea000383ffff */
.L_x_110:
[----:B--2---:R2:W3:Y:S02]  /*a200*/  SYNCS.PHASECHK.TRANS64.TRYWAIT P0, [R3+URZ+0x20], R0 ;  /* 0x00002000030075a7 */ /* 0x0044e400080011ff */
[----:B---3--:R-:W-:Y:S05]  /*a210*/  @!P0 NANOSLEEP.SYNCS 0x989680 ;  /* 0x009896800000895d */ /* 0x008fea0003900000 */
[----:B------:R-:W3:Y:S02]  /*a220*/  @!P0 SYNCS.PHASECHK.TRANS64 P0, [R3+URZ+0x20], R0 ;  /* 0x00002000030085a7 */ /* 0x000ee400080010ff */
[----:B---3--:R-:W-:Y:S05]  /*a230*/  @!P0 BRA `(.L_x_110) ;  /* 0xfffffffc00f08947 */ /* 0x008fea000383ffff */
[----:B------:R-:W-:Y:S05]  /*a240*/  BRA `(.L_x_109) ;  /* 0xffffffcc00947947 */ /* 0x000fea000383ffff */
.L_x_118:
[----:B--2---:R2:W3:Y:S02]  /*a250*/  SYNCS.PHASECHK.TRANS64.TRYWAIT P0, [R102+URZ+0x20], R5 ;  /* 0x00002005660075a7 */ /* 0x0044e400080011ff */
[----:B---3--:R-:W-:Y:S05]  /*a260*/  @!P0 NANOSLEEP.SYNCS 0x989680 ;  /* 0x009896800000895d */ /* 0x008fea0003900000 */
[----:B------:R-:W3:Y:S02]  /*a270*/  @!P0 SYNCS.PHASECHK.TRANS64 P0, [R102+URZ+0x20], R5 ;  /* 0x00002005660085a7 */ /* 0x000ee400080010ff */
[----:B---3--:R-:W-:Y:S05]  /*a280*/  @!P0 BRA `(.L_x_118) ;  /* 0xfffffffc00f08947 */ /* 0x008fea000383ffff */
[----:B------:R-:W-:Y:S05]  /*a290*/  BRA `(.L_x_117) ;  /* 0xffffffd8009c7947 */ /* 0x000fea000383ffff */
.L_x_126:
[----:B--2---:R2:W3:Y:S02]  /*a2a0*/  SYNCS.PHASECHK.TRANS64.TRYWAIT P0, [R103+URZ+0x20], R0 ;  /* 0x00002000670075a7 */ /* 0x0044e400080011ff */
[----:B---3--:R-:W-:Y:S05]  /*a2b0*/  @!P0 NANOSLEEP.SYNCS 0x989680 ;  /* 0x009896800000895d */ /* 0x008fea0003900000 */
[----:B------:R-:W3:Y:S02]  /*a2c0*/  @!P0 SYNCS.PHASECHK.TRANS64 P0, [R103+URZ+0x20], R0 ;  /* 0x00002000670085a7 */ /* 0x000ee400080010ff */
[----:B---3--:R-:W-:Y:S05]  /*a2d0*/  @!P0 BRA `(.L_x_126) ;  /* 0xfffffffc00f08947 */ /* 0x008fea000383ffff */
[----:B------:R-:W-:Y:S05]  /*a2e0*/  BRA `(.L_x_125) ;  /* 0xffffffe400a47947 */ /* 0x000fea000383ffff */
        .weak           $__internal_0_$__cuda_sm10x_tcgen05_guardrail_trap_col_being_dealloced_not_returned_by_alloc
        .type           $__internal_0_$__cuda_sm10x_tcgen05_guardrail_trap_col_being_dealloced_not_returned_by_alloc,@function
        .size           $__internal_0_$__cuda_sm10x_tcgen05_guardrail_trap_col_being_dealloced_not_returned_by_alloc,($__internal_1_$__cuda_sm10x_tcgen05_guardrail_trap_phase_invalid_during_alloc - $__internal_0_$__cuda_sm10x_tcgen05_guardrail_trap_col_being_dealloced_not_returned_by_alloc)
$__internal_0_$__cuda_sm10x_tcgen05_guardrail_trap_col_being_dealloced_not_returned_by_alloc:
[----:B------:R-:W-:Y:S05]  /*a2f0*/  BPT.TRAP 0x1 ;  /* 0x000000040000795c */ /* 0x000fea0000300000 */
[----:B------:R-:W-:-:S04]  /*a300*/  HFMA2 R3, -RZ, RZ, 0, 0 ;  /* 0x00000000ff037431 */ /* 0x000fc800000001ff */
[----:B------:R-:W-:Y:S05]  /*a310*/  RET.REL.NODEC R2 `(_ZN7cutlass13device_kernelINS_4gemm6kernel13GemmUniversalIN4cute5tupleIJiiiiEEENS1_10collective13CollectiveMmaINS1_35MainloopSm100TmaUmmaWarpSpecializedILi2ELi2ELi4ENS5_IJNS4_1CILi2EEENSA_ILi1EEESC_EEEEENS5_IJNSA_ILi64EEENSA_ILi256EEENSA_ILi128EEEEEENS_6half_tENS5_IJlSC_lEEESJ_SK_NS4_8TiledMMAINS4_8MMA_AtomIJNS4_20SM100_MMA_F16BF16_SSISJ_SJ_fLi64ELi256ELNS4_4UMMA5MajorE0ELSP_0ELNSO_7ScaleInE0ELSQ_0EEEEEENS4_6LayoutINS5_IJSC_SC_SC_EEENS5_IJNSA_ILi0EEESV_SV_EEEEENS5_IJNS4_10UnderscoreESY_SY_EEEEENS4_13SM90_TMA_LOADENS4_14ComposedLayoutINS4_7SwizzleILi3ELi4ELi3EEENS4_18smem_ptr_flag_bitsILi16EEENST_INS5_IJNSA_ILi8EEESF_EEENS5_IJSF_SC_EEEEEEEvNS4_8identityENS4_23SM90_TMA_LOAD_MULTICASTES1B_vS1C_EENS_8epilogue10collective18CollectiveEpilogueINS1F_23Sm100TmaWarpSpecializedILi4ELi2ELi32ELb1ELb0EEEJSI_NS5_IJNST_ISF_SC_EES1K_EEESJ_SK_SJ_SK_NS1F_6fusion15FusionCallbacksIS1J_NS1M_17LinearCombinationISJ_fSJ_fLNS_15FloatRoundStyleE2EEESI_S1L_JEEENS4_5SM1004TMEM4LOAD26SM100_TMEM_LOAD_16dp256b8xES11_S1B_NS4_17SM75_U32x4_LDSM_NENS4_14SM90_TMA_STOREES1B_NS4_17SM90_U32x4_STSM_NENS4_39AutoVectorizingCopyWithAssumedAlignmentILi128EEEEEEvvEEEEvNT_6ParamsE) ;  /* 0xffffff5c02387950 */ /* 0x000fea0003c3ffff */
        .weak           $__internal_1_$__cuda_sm10x_tcgen05_guardrail_trap_phase_invalid_during_alloc
        .type           $__internal_1_$__cuda_sm10x_tcgen05_guardrail_trap_phase_invalid_during_alloc,@function
        .size           $__internal_1_$__cuda_sm10x_tcgen05_guardrail_trap_phase_invalid_during_alloc,($__internal_2_$__cuda_sm10x_tcgen05_guardrail_trap_unallocated_columns_being_dealloced - $__internal_1_$__cuda_sm10x_tcgen05_guardrail_trap_phase_invalid_during_alloc)
$__internal_1_$__cuda_sm10x_tcgen05_guardrail_trap_phase_invalid_during_alloc:
[----:B------:R-:W-:Y:S05]  /*a320*/  BPT.TRAP 0x1 ;  /* 0x000000040000795c */ /* 0x000fea0000300000 */
[----:B------:R-:W-:-:S04]  /*a330*/  MOV R5, 0x0 ;  /* 0x0000000000057802 */ /* 0x000fc80000000f00 */
[----:B------:R-:W-:Y:S05]  /*a340*/  RET.REL.NODEC R4 `(_ZN7cutlass13device_kernelINS_4gemm6kernel13GemmUniversalIN4cute5tupleIJiiiiEEENS1_10collective13CollectiveMmaINS1_35MainloopSm100TmaUmmaWarpSpecializedILi2ELi2ELi4ENS5_IJNS4_1CILi2EEENSA_ILi1EEESC_EEEEENS5_IJNSA_ILi64EEENSA_ILi256EEENSA_ILi128EEEEEENS_6half_tENS5_IJlSC_lEEESJ_SK_NS4_8TiledMMAINS4_8MMA_AtomIJNS4_20SM100_MMA_F16BF16_SSISJ_SJ_fLi64ELi256ELNS4_4UMMA5MajorE0ELSP_0ELNSO_7ScaleInE0ELSQ_0EEEEEENS4_6LayoutINS5_IJSC_SC_SC_EEENS5_IJNSA_ILi0EEESV_SV_EEEEENS5_IJNS4_10UnderscoreESY_SY_EEEEENS4_13SM90_TMA_LOADENS4_14ComposedLayoutINS4_7SwizzleILi3ELi4ELi3EEENS4_18smem_ptr_flag_bitsILi16EEENST_INS5_IJNSA_ILi8EEESF_EEENS5_IJSF_SC_EEEEEEEvNS4_8identityENS4_23SM90_TMA_LOAD_MULTICASTES1B_vS1C_EENS_8epilogue10collective18CollectiveEpilogueINS1F_23Sm100TmaWarpSpecializedILi4ELi2ELi32ELb1ELb0EEEJSI_NS5_IJNST_ISF_SC_EES1K_EEESJ_SK_SJ_SK_NS1F_6fusion15FusionCallbacksIS1J_NS1M_17LinearCombinationISJ_fSJ_fLNS_15FloatRoundStyleE2EEESI_S1L_JEEENS4_5SM1004TMEM4LOAD26SM100_TMEM_LOAD_16dp256b8xES11_S1B_NS4_17SM75_U32x4_LDSM_NENS4_14SM90_TMA_STOREES1B_NS4_17SM90_U32x4_STSM_NENS4_39AutoVectorizingCopyWithAssumedAlignmentILi128EEEEEEvvEEEEvNT_6ParamsE) ;  /* 0xffffff5c042c7950 */ /* 0x000fea0003c3ffff */
        .weak           $__internal_2_$__cuda_sm10x_tcgen05_guardrail_trap_unallocated_columns_being_dealloced
        .type           $__internal_2_$__cuda_sm10x_tcgen05_guardrail_trap_unallocated_columns_being_dealloced,@function
        .size           $__internal_2_$__cuda_sm10x_tcgen05_guardrail_trap_unallocated_columns_being_dealloced,(.L_x_177 - $__internal_2_$__cuda_sm10x_tcgen05_guardrail_trap_unallocated_columns_being_dealloced)
$__internal_2_$__cuda_sm10x_tcgen05_guardrail_trap_unallocated_columns_being_dealloced:
[----:B------:R-:W-:Y:S05]  /*a350*/  BPT.TRAP 0x1 ;  /* 0x000000040000795c */ /* 0x000fea0000300000 */
[----:B------:R-:W-:-:S04]  /*a360*/  HFMA2 R3, -RZ, RZ, 0, 0 ;  /* 0x00000000ff037431 */ /* 0x000fc800000001ff */
[----:B------:R-:W-:Y:S05]  /*a370*/  RET.REL.NODEC R2 `(_ZN7cutlass13device_kernelINS_4gemm6kernel13GemmUniversalIN4cute5tupleIJiiiiEEENS1_10collective13CollectiveMmaINS1_35MainloopSm100TmaUmmaWarpSpecializedILi2ELi2ELi4ENS5_IJNS4_1CILi2EEENSA_ILi1EEESC_EEEEENS5_IJNSA_ILi64EEENSA_ILi256EEENSA_ILi128EEEEEENS_6half_tENS5_IJlSC_lEEESJ_SK_NS4_8TiledMMAINS4_8MMA_AtomIJNS4_20SM100_MMA_F16BF16_SSISJ_SJ_fLi64ELi256ELNS4_4UMMA5MajorE0ELSP_0ELNSO_7ScaleInE0ELSQ_0EEEEEENS4_6LayoutINS5_IJSC_SC_SC_EEENS5_IJNSA_ILi0EEESV_SV_EEEEENS5_IJNS4_10UnderscoreESY_SY_EEEEENS4_13SM90_TMA_LOADENS4_14ComposedLayoutINS4_7SwizzleILi3ELi4ELi3EEENS4_18smem_ptr_flag_bitsILi16EEENST_INS5_IJNSA_ILi8EEESF_EEENS5_IJSF_SC_EEEEEEEvNS4_8identityENS4_23SM90_TMA_LOAD_MULTICASTES1B_vS1C_EENS_8epilogue10collective18CollectiveEpilogueINS1F_23Sm100TmaWarpSpecializedILi4ELi2ELi32ELb1ELb0EEEJSI_NS5_IJNST_ISF_SC_EES1K_EEESJ_SK_SJ_SK_NS1F_6fusion15FusionCallbacksIS1J_NS1M_17LinearCombinationISJ_fSJ_fLNS_15FloatRoundStyleE2EEESI_S1L_JEEENS4_5SM1004TMEM4LOAD26SM100_TMEM_LOAD_16dp256b8xES11_S1B_NS4_17SM75_U32x4_LDSM_NENS4_14SM90_TMA_STOREES1B_NS4_17SM90_U32x4_STSM_NENS4_39AutoVectorizingCopyWithAssumedAlignmentILi128EEEEEEvvEEEEvNT_6ParamsE) ;  /* 0xffffff5c02207950 */ /* 0x000fea0003c3ffff */
.L_x_176:
[----:B------:R-:W-:-:S00]  /*a380*/  BRA `(.L_x_176) ;  /* 0xfffffffc00fc7947 */ /* 0x000fc0000383ffff */
[----:B------:R-:W-:-:S00]  /*a390*/  NOP ;  /* 0x0000000000007918 */ /* 0x000fc00000000000 */
        /* <DEDUP_REMOVED lines=14> */
.L_x_177:


//--------------------- .nv.global.init           --------------------------
	.section	.nv.global.init,"aw",@progbits
.nv.global.init:
	.type		$str$27,@object
	.size		$str$27,($str$28 - $str$27)
$str$27:
        /*0000*/ 	.byte	0x28, 0x61, 0x64, 0x64, 0x72, 0x65, 0x73, 0x73, 0x20, 0x26, 0x20, 0x6d, 0x61, 0x73, 0x6b, 0x29
        /*0010*/ 	.byte	0x20, 0x3d, 0x3d, 0x20, 0x30, 0x00
	.type		$str$28,@object
	.size		$str$28,($str$26 - $str$28)
$str$28:
        /*0016*/ 	.byte	0x2f, 0x74, 0x6d, 0x70, 0x2f, 0x63, 0x75, 0x74, 0x6c, 0x61, 0x73, 0x73, 0x5f, 0x73, 0x77, 0x65
        /*0026*/ 	.byte	0x65, 0x70, 0x5f, 0x73, 0x72, 0x63, 0x2f, 0x69, 0x6e, 0x63, 0x6c, 0x75, 0x64, 0x65, 0x2f, 0x63
        /*0036*/ 	.byte	0x75, 0x74, 0x65, 0x2f, 0x70, 0x6f, 0x69, 0x6e, 0x74, 0x65, 0x72, 0x5f, 0x66, 0x6c, 0x61, 0x67
        /*0046*/ 	.byte	0x67, 0x65, 0x64, 0x2e, 0x68, 0x70, 0x70, 0x00
	.type		$str$26,@object
	.size		$str$26,($str$25 - $str$26)
$str$26:
        /*004e*/ 	.byte	0x2f, 0x74, 0x6d, 0x70, 0x2f, 0x63, 0x75, 0x74, 0x6c, 0x61, 0x73, 0x73, 0x5f, 0x73, 0x77, 0x65
        /*005e*/ 	.byte	0x65, 0x70, 0x5f, 0x73, 0x72, 0x63, 0x2f, 0x69, 0x6e, 0x63, 0x6c, 0x75, 0x64, 0x65, 0x2f, 0x63
        /*006e*/ 	.byte	0x75, 0x74, 0x65, 0x2f, 0x61, 0x74, 0x6f, 0x6d, 0x2f, 0x63, 0x6f, 0x70, 0x79, 0x5f, 0x74, 0x72
        /*007e*/ 	.byte	0x61, 0x69, 0x74, 0x73, 0x5f, 0x73, 0x6d, 0x31, 0x30, 0x30, 0x2e, 0x68, 0x70, 0x70, 0x00
	.type		$str$25,@object
	.size		$str$25,(__unnamed_1 - $str$25)
$str$25:
        /*008d*/ 	.byte	0x28, 0x28, 0x75, 0x69, 0x6e, 0x74, 0x33, 0x32, 0x5f, 0x74, 0x28, 0x74, 0x68, 0x72, 0x65, 0x61
        /*009d*/ 	.byte	0x64, 0x49, 0x64, 0x78, 0x2e, 0x78, 0x29, 0x20, 0x2f, 0x20, 0x33, 0x32, 0x29, 0x20, 0x25, 0x20
        /*00ad*/ 	.byte	0x34, 0x29, 0x20, 0x3d, 0x3d, 0x20, 0x28, 0x28, 0x28, 0x74, 0x6d, 0x65, 0x6d, 0x5f, 0x61, 0x64
        /*00bd*/ 	.byte	0x64, 0x72, 0x20, 0x3e, 0x3e, 0x20, 0x31, 0x36, 0x29, 0x20, 0x2f, 0x20, 0x33, 0x32, 0x29, 0x20
        /*00cd*/ 	.byte	0x25, 0x20, 0x34, 0x29, 0x00
	.type		__unnamed_1,@object
	.size		__unnamed_1,(__unnamed_2 - __unnamed_1)
__unnamed_1:
        /*00d2*/ 	.byte	0x61, 0x75, 0x74, 0x6f, 0x20, 0x63, 0x75, 0x74, 0x65, 0x3a, 0x3a, 0x61, 0x73, 0x5f, 0x70, 0x6f
        /* <DEDUP_REMOVED lines=24> */
        /*0262*/ 	.byte	0x3e, 0x3e, 0x3e, 0x5d, 0x00
	.type		__unnamed_2,@object
	.size		__unnamed_2,(.L_2 - __unnamed_2)
__unnamed_2:
        /* <DEDUP_REMOVED lines=46> */
        /*0547*/ 	.byte	0x75, 0x74, 0x65, 0x3a, 0x3a, 0x43, 0x3c, 0x30, 0x3e, 0x3e, 0x3e, 0x3e, 0x5d, 0x00
.L_2:


//--------------------- .nv.shared._ZN7cutlass13device_kernelINS_4gemm6kernel13GemmUniversalIN4cute5tupleIJiiiiEEENS1_10collective13CollectiveMmaINS1_35MainloopSm100TmaUmmaWarpSpecializedILi2ELi2ELi4ENS5_IJNS4_1CILi2EEENSA_ILi1EEESC_EEEEENS5_IJNSA_ILi64EEENSA_ILi256EEENSA_ILi128EEEEEENS_6half_tENS5_IJlSC_lEEESJ_SK_NS4_8TiledMMAINS4_8MMA_AtomIJNS4_20SM100_MMA_F16BF16_SSISJ_SJ_fLi64ELi256ELNS4_4UMMA5MajorE0ELSP_0ELNSO_7ScaleInE0ELSQ_0EEEEEENS4_6LayoutINS5_IJSC_SC_SC_EEENS5_IJNSA_ILi0EEESV_SV_EEEEENS5_IJNS4_10UnderscoreESY_SY_EEEEENS4_13SM90_TMA_LOADENS4_14ComposedLayoutINS4_7SwizzleILi3ELi4ELi3EEENS4_18smem_ptr_flag_bitsILi16EEENST_INS5_IJNSA_ILi8EEESF_EEENS5_IJSF_SC_EEEEEEEvNS4_8identityENS4_23SM90_TMA_LOAD_MULTICASTES1B_vS1C_EENS_8epilogue10collective18CollectiveEpilogueINS1F_23Sm100TmaWarpSpecializedILi4ELi2ELi32ELb1ELb0EEEJSI_NS5_IJNST_ISF_SC_EES1K_EEESJ_SK_SJ_SK_NS1F_6fusion15FusionCallbacksIS1J_NS1M_17LinearCombinationISJ_fSJ_fLNS_15FloatRoundStyleE2EEESI_S1L_JEEENS4_5SM1004TMEM4LOAD26SM100_TMEM_LOAD_16dp256b8xES11_S1B_NS4_17SM75_U32x4_LDSM_NENS4_14SM90_TMA_STOREES1B_NS4_17SM90_U32x4_STSM_NENS4_39AutoVectorizingCopyWithAssumedAlignmentILi128EEEEEEvvEEEEvNT_6ParamsE --------------------------
	.section	.nv.shared._ZN7cutlass13device_kernelINS_4gemm6kernel13GemmUniversalIN4cute5tupleIJiiiiEEENS1_10collective13CollectiveMmaINS1_35MainloopSm100TmaUmmaWarpSpecializedILi2ELi2ELi4ENS5_IJNS4_1CILi2EEENSA_ILi1EEESC_EEEEENS5_IJNSA_ILi64EEENSA_ILi256EEENSA_ILi128EEEEEENS_6half_tENS5_IJlSC_lEEESJ_SK_NS4_8TiledMMAINS4_8MMA_AtomIJNS4_20SM100_MMA_F16BF16_SSISJ_SJ_fLi64ELi256ELNS4_4UMMA5MajorE0ELSP_0ELNSO_7ScaleInE0ELSQ_0EEEEEENS4_6LayoutINS5_IJSC_SC_SC_EEENS5_IJNSA_ILi0EEESV_SV_EEEEENS5_IJNS4_10UnderscoreESY_SY_EEEEENS4_13SM90_TMA_LOADENS4_14ComposedLayoutINS4_7SwizzleILi3ELi4ELi3EEENS4_18smem_ptr_flag_bitsILi16EEENST_INS5_IJNSA_ILi8EEESF_EEENS5_IJSF_SC_EEEEEEEvNS4_8identityENS4_23SM90_TMA_LOAD_MULTICASTES1B_vS1C_EENS_8epilogue10collective18CollectiveEpilogueINS1F_23Sm100TmaWarpSpecializedILi4ELi2ELi32ELb1ELb0EEEJSI_NS5_IJNST_ISF_SC_EES1K_EEESJ_SK_SJ_SK_NS1F_6fusion15FusionCallbacksIS1J_NS1M_17LinearCombinationISJ_fSJ_fLNS_15FloatRoundStyleE2EEESI_S1L_JEEENS4_5SM1004TMEM4LOAD26SM100_TMEM_LOAD_16dp256b8xES11_S1B_NS4_17SM75_U32x4_LDSM_NENS4_14SM90_TMA_STOREES1B_NS4_17SM90_U32x4_STSM_NENS4_39AutoVectorizingCopyWithAssumedAlignmentILi128EEEEEEvvEEEEvNT_6ParamsE,"aw",@nobits
	.sectionflags	@""
	.align	16
	.zero		1024


//--------------------- .nv.shared.reserved.0     --------------------------
	.section	.nv.shared.reserved.0,"aw",@nobits
	.weak		__nv_reservedSMEM_offset_0_alias
	.size		__nv_reservedSMEM_offset_0_alias, 0, 64
	.other		__nv_reservedSMEM_offset_0_alias,@"STO_CUDA_RESERVED_SHARED STV_DEFAULT"
__nv_reservedSMEM_offset_0_alias:
	.zero		0
.nv.shared.reserved.0:
	.zero		64
	.weak		__nv_reservedSMEM_tcgen05_partition
	.type		__nv_reservedSMEM_tcgen05_partition,@object
	.size		__nv_reservedSMEM_tcgen05_partition,(.L_0 - __nv_reservedSMEM_tcgen05_partition)
__nv_reservedSMEM_tcgen05_partition:
	.zero		32
.L_0:


//--------------------- .nv.global                --------------------------
	.section	.nv.global,"aw",@nobits
.nv.global:
	.type		_ZN40_INTERNAL_77a80eaf_4_k_cu_cf6fef28_346354cute1_E,@object
	.size		_ZN40_INTERNAL_77a80eaf_4_k_cu_cf6fef28_346354cute1_E,(_ZN40_INTERNAL_77a80eaf_4_k_cu_cf6fef28_346354cuda3std3__45__cpo6cbeginE - _ZN40_INTERNAL_77a80eaf_4_k_cu_cf6fef28_346354cute1_E)
_ZN40_INTERNAL_77a80eaf_4_k_cu_cf6fef28_346354cute1_E:
	.zero		1
	.type		_ZN40_INTERNAL_77a80eaf_4_k_cu_cf6fef28_346354cuda3std3__45__cpo6cbeginE,@object
	.size		_ZN40_INTERNAL_77a80eaf_4_k_cu_cf6fef28_346354cuda3std3__45__cpo6cbeginE,(_ZN40_INTERNAL_77a80eaf_4_k_cu_cf6fef28_346354cuda3std3__48in_placeE - _ZN40_INTERNAL_77a80eaf_4_k_cu_cf6fef28_346354cuda3std3__45__cpo6cbeginE)
_ZN40_INTERNAL_77a80eaf_4_k_cu_cf6fef28_346354cuda3std3__45__cpo6cbeginE:
	.zero		1
	.type		_ZN40_INTERNAL_77a80eaf_4_k_cu_cf6fef28_346354cuda3std3__48in_placeE,@object
	.size		_ZN40_INTERNAL_77a80eaf_4_k_cu_cf6fef28_346354cuda3std3__48in_placeE,(_ZN40_INTERNAL_77a80eaf_4_k_cu_cf6fef28_346354cuda3std6ranges3__45__cpo9iter_moveE - _ZN40_INTERNAL_77a80eaf_4_k_cu_cf6fef28_346354cuda3std3__48in_placeE)
_ZN40_INTERNAL_77a80eaf_4_k_cu_cf6fef28_346354cuda3std3__48in_placeE:
	.zero		1
	.type		_ZN40_INTERNAL_77a80eaf_4_k_cu_cf6fef28_346354cuda3std6ranges3__45__cpo9iter_moveE,@object
	.size		_ZN40_INTERNAL_77a80eaf_4_k_cu_cf6fef28_346354cuda3std6ranges3__45__cpo9iter_moveE,(_ZN40_INTERNAL_77a80eaf_4_k_cu_cf6fef28_346354cuda3std3__45__cpo5beginE - _ZN40_INTERNAL_77a80eaf_4_k_cu_cf6fef28_346354cuda3std6ranges3__45__cpo9iter_moveE)
_ZN40_INTERNAL_77a80eaf_4_k_cu_cf6fef28_346354cuda3std6ranges3__45__cpo9iter_moveE:
	.zero		1
	.type		_ZN40_INTERNAL_77a80eaf_4_k_cu_cf6fef28_346354cuda3std3__45__cpo5beginE,@object
	.size		_ZN40_INTERNAL_77a80eaf_4_k_cu_cf6fef28_346354cuda3std3__45__cpo5beginE,(_ZN40_INTERNAL_77a80eaf_4_k_cu_cf6fef28_346354cuda3std3__442_GLOBAL__N__77a80eaf_4_k_cu_cf6fef28_346356ignoreE - _ZN40_INTERNAL_77a80eaf_4_k_cu_cf6fef28_346354cuda3std3__45__cpo5beginE)
_ZN40_INTERNAL_77a80eaf_4_k_cu_cf6fef28_346354cuda3std3__45__cpo5beginE:
	.zero		1
	.type		_ZN40_INTERNAL_77a80eaf_4_k_cu_cf6fef28_346354cuda3std3__442_GLOBAL__N__77a80eaf_4_k_cu_cf6fef28_346356ignoreE,@object
	.size		_ZN40_INTERNAL_77a80eaf_4_k_cu_cf6fef28_346354cuda3std3__442_GLOBAL__N__77a80eaf_4_k_cu_cf6fef28_346356ignoreE,(_ZN40_INTERNAL_77a80eaf_4_k_cu_cf6fef28_346354cute7productE - _ZN40_INTERNAL_77a80eaf_4_k_cu_cf6fef28_346354cuda3std3__442_GLOBAL__N__77a80eaf_4_k_cu_cf6fef28_346356ignoreE)
_ZN40_INTERNAL_77a80eaf_4_k_cu_cf6fef28_346354cuda3std3__442_GLOBAL__N__77a80eaf_4_k_cu_cf6fef28_346356ignoreE:
	.zero		1
	.type		_ZN40_INTERNAL_77a80eaf_4_k_cu_cf6fef28_346354cute7productE,@object
	.size		_ZN40_INTERNAL_77a80eaf_4_k_cu_cf6fef28_346354cute7productE,(_ZN40_INTERNAL_77a80eaf_4_k_cu_cf6fef28_346354cuda3std3__45__cpo3endE - _ZN40_INTERNAL_77a80eaf_4_k_cu_cf6fef28_346354cute7productE)
_ZN40_INTERNAL_77a80eaf_4_k_cu_cf6fef28_346354cute7productE:
	.zero		1
	.type		_ZN40_INTERNAL_77a80eaf_4_k_cu_cf6fef28_346354cuda3std3__45__cpo3endE,@object
	.size		_ZN40_INTERNAL_77a80eaf_4_k_cu_cf6fef28_346354cuda3std3__45__cpo3endE,(_ZN40_INTERNAL_77a80eaf_4_k_cu_cf6fef28_346354cuda3std3__419piecewise_constructE - _ZN40_INTERNAL_77a80eaf_4_k_cu_cf6fef28_346354cuda3std3__45__cpo3endE)
_ZN40_INTERNAL_77a80eaf_4_k_cu_cf6fef28_346354cuda3std3__45__cpo3endE:
	.zero		1
	.type		_ZN40_INTERNAL_77a80eaf_4_k_cu_cf6fef28_346354cuda3std3__419piecewise_constructE,@object
	.size		_ZN40_INTERNAL_77a80eaf_4_k_cu_cf6fef28_346354cuda3std3__419piecewise_constructE,(_ZN40_INTERNAL_77a80eaf_4_k_cu_cf6fef28_346354cuda3std3__45__cpo4cendE - _ZN40_INTERNAL_77a80eaf_4_k_cu_cf6fef28_346354cuda3std3__419piecewise_constructE)
_ZN40_INTERNAL_77a80eaf_4_k_cu_cf6fef28_346354cuda3std3__419piecewise_constructE:
	.zero		1
	.type		_ZN40_INTERNAL_77a80eaf_4_k_cu_cf6fef28_346354cuda3std3__45__cpo4cendE,@object
	.size		_ZN40_INTERNAL_77a80eaf_4_k_cu_cf6fef28_346354cuda3std3__45__cpo4cendE,(_ZN40_INTERNAL_77a80eaf_4_k_cu_cf6fef28_346354cuda3std6ranges3__45__cpo4swapE - _ZN40_INTERNAL_77a80eaf_4_k_cu_cf6fef28_346354cuda3std3__45__cpo4cendE)
_ZN40_INTERNAL_77a80eaf_4_k_cu_cf6fef28_346354cuda3std3__45__cpo4cendE:
	.zero		1
	.type		_ZN40_INTERNAL_77a80eaf_4_k_cu_cf6fef28_346354cuda3std6ranges3__45__cpo4swapE,@object
	.size		_ZN40_INTERNAL_77a80eaf_4_k_cu_cf6fef28_346354cuda3std6ranges3__45__cpo4swapE,(.L_10 - _ZN40_INTERNAL_77a80eaf_4_k_cu_cf6fef28_346354cuda3std6ranges3__45__cpo4swapE)
_ZN40_INTERNAL_77a80eaf_4_k_cu_cf6fef28_346354cuda3std6ranges3__45__cpo4swapE:
	.zero		1
.L_10:


//--------------------- .nv.constant0._ZN7cutlass13device_kernelINS_4gemm6kernel13GemmUniversalIN4cute5tupleIJiiiiEEENS1_10collective13CollectiveMmaINS1_35MainloopSm100TmaUmmaWarpSpecializedILi2ELi2ELi4ENS5_IJNS4_1CILi2EEENSA_ILi1EEESC_EEEEENS5_IJNSA_ILi64EEENSA_ILi256EEENSA_ILi128EEEEEENS_6half_tENS5_IJlSC_lEEESJ_SK_NS4_8TiledMMAINS4_8MMA_AtomIJNS4_20SM100_MMA_F16BF16_SSISJ_SJ_fLi64ELi256ELNS4_4UMMA5MajorE0ELSP_0ELNSO_7ScaleInE0ELSQ_0EEEEEENS4_6LayoutINS5_IJSC_SC_SC_EEENS5_IJNSA_ILi0EEESV_SV_EEEEENS5_IJNS4_10UnderscoreESY_SY_EEEEENS4_13SM90_TMA_LOADENS4_14ComposedLayoutINS4_7SwizzleILi3ELi4ELi3EEENS4_18smem_ptr_flag_bitsILi16EEENST_INS5_IJNSA_ILi8EEESF_EEENS5_IJSF_SC_EEEEEEEvNS4_8identityENS4_23SM90_TMA_LOAD_MULTICASTES1B_vS1C_EENS_8epilogue10collective18CollectiveEpilogueINS1F_23Sm100TmaWarpSpecializedILi4ELi2ELi32ELb1ELb0EEEJSI_NS5_IJNST_ISF_SC_EES1K_EEESJ_SK_SJ_SK_NS1F_6fusion15FusionCallbacksIS1J_NS1M_17LinearCombinationISJ_fSJ_fLNS_15FloatRoundStyleE2EEESI_S1L_JEEENS4_5SM1004TMEM4LOAD26SM100_TMEM_LOAD_16dp256b8xES11_S1B_NS4_17SM75_U32x4_LDSM_NENS4_14SM90_TMA_STOREES1B_NS4_17SM90_U32x4_STSM_NENS4_39AutoVectorizingCopyWithAssumedAlignmentILi128EEEEEEvvEEEEvNT_6ParamsE --------------------------
	.section	.nv.constant0._ZN7cutlass13device_kernelINS_4gemm6kernel13GemmUniversalIN4cute5tupleIJiiiiEEENS1_10collective13CollectiveMmaINS1_35MainloopSm100TmaUmmaWarpSpecializedILi2ELi2ELi4ENS5_IJNS4_1CILi2EEENSA_ILi1EEESC_EEEEENS5_IJNSA_ILi64EEENSA_ILi256EEENSA_ILi128EEEEEENS_6half_tENS5_IJlSC_lEEESJ_SK_NS4_8TiledMMAINS4_8MMA_AtomIJNS4_20SM100_MMA_F16BF16_SSISJ_SJ_fLi64ELi256ELNS4_4UMMA5MajorE0ELSP_0ELNSO_7ScaleInE0ELSQ_0EEEEEENS4_6LayoutINS5_IJSC_SC_SC_EEENS5_IJNSA_ILi0EEESV_SV_EEEEENS5_IJNS4_10UnderscoreESY_SY_EEEEENS4_13SM90_TMA_LOADENS4_14ComposedLayoutINS4_7SwizzleILi3ELi4ELi3EEENS4_18smem_ptr_flag_bitsILi16EEENST_INS5_IJNSA_ILi8EEESF_EEENS5_IJSF_SC_EEEEEEEvNS4_8identityENS4_23SM90_TMA_LOAD_MULTICASTES1B_vS1C_EENS_8epilogue10collective18CollectiveEpilogueINS1F_23Sm100TmaWarpSpecializedILi4ELi2ELi32ELb1ELb0EEEJSI_NS5_IJNST_ISF_SC_EES1K_EEESJ_SK_SJ_SK_NS1F_6fusion15FusionCallbacksIS1J_NS1M_17LinearCombinationISJ_fSJ_fLNS_15FloatRoundStyleE2EEESI_S1L_JEEENS4_5SM1004TMEM4LOAD26SM100_TMEM_LOAD_16dp256b8xES11_S1B_NS4_17SM75_U32x4_LDSM_NENS4_14SM90_TMA_STOREES1B_NS4_17SM90_U32x4_STSM_NENS4_39AutoVectorizingCopyWithAssumedAlignmentILi128EEEEEEvvEEEEvNT_6ParamsE,"a",@progbits
	.sectionflags	@""
	.align	4
.nv.constant0._ZN7cutlass13device_kernelINS_4gemm6kernel13GemmUniversalIN4cute5tupleIJiiiiEEENS1_10collective13CollectiveMmaINS1_35MainloopSm100TmaUmmaWarpSpecializedILi2ELi2ELi4ENS5_IJNS4_1CILi2EEENSA_ILi1EEESC_EEEEENS5_IJNSA_ILi64EEENSA_ILi256EEENSA_ILi128EEEEEENS_6half_tENS5_IJlSC_lEEESJ_SK_NS4_8TiledMMAINS4_8MMA_AtomIJNS4_20SM100_MMA_F16BF16_SSISJ_SJ_fLi64ELi256ELNS4_4UMMA5MajorE0ELSP_0ELNSO_7ScaleInE0ELSQ_0EEEEEENS4_6LayoutINS5_IJSC_SC_SC_EEENS5_IJNSA_ILi0EEESV_SV_EEEEENS5_IJNS4_10UnderscoreESY_SY_EEEEENS4_13SM90_TMA_LOADENS4_14ComposedLayoutINS4_7SwizzleILi3ELi4ELi3EEENS4_18smem_ptr_flag_bitsILi16EEENST_INS5_IJNSA_ILi8EEESF_EEENS5_IJSF_SC_EEEEEEEvNS4_8identityENS4_23SM90_TMA_LOAD_MULTICASTES1B_vS1C_EENS_8epilogue10collective18CollectiveEpilogueINS1F_23Sm100TmaWarpSpecializedILi4ELi2ELi32ELb1ELb0EEEJSI_NS5_IJNST_ISF_SC_EES1K_EEESJ_SK_SJ_SK_NS1F_6fusion15FusionCallbacksIS1J_NS1M_17LinearCombinationISJ_fSJ_fLNS_15FloatRoundStyleE2EEESI_S1L_JEEENS4_5SM1004TMEM4LOAD26SM100_TMEM_LOAD_16dp256b8xES11_S1B_NS4_17SM75_U32x4_LDSM_NENS4_14SM90_TMA_STOREES1B_NS4_17SM90_U32x4_STSM_NENS4_39AutoVectorizingCopyWithAssumedAlignmentILi128EEEEEEvvEEEEvNT_6ParamsE:
	.zero		2944


//--------------------- SYMBOLS --------------------------

	.type		.nv.reservedSmem.offset0,@object
	.size		.nv.reservedSmem.offset0,0x4
	.type		.nv.reservedSmem.cap,@object
	.size		.nv.reservedSmem.cap,0x4
	.type		__assertfail,@function
